//
// Generated by NVIDIA NVVM Compiler
//
// Compiler Build ID: CL-36424714
// Cuda compilation tools, release 13.0, V13.0.88
// Based on NVVM 20.0.0
//

.version 9.0
.target sm_100
.address_size 64

	// .globl	_Z10cellKernelPdS_dS_S_i

.visible .entry _Z10cellKernelPdS_dS_S_i(
	.param .u64 .ptr .align 1 _Z10cellKernelPdS_dS_S_i_param_0,
	.param .u64 .ptr .align 1 _Z10cellKernelPdS_dS_S_i_param_1,
	.param .f64 _Z10cellKernelPdS_dS_S_i_param_2,
	.param .u64 .ptr .align 1 _Z10cellKernelPdS_dS_S_i_param_3,
	.param .u64 .ptr .align 1 _Z10cellKernelPdS_dS_S_i_param_4,
	.param .u32 _Z10cellKernelPdS_dS_S_i_param_5
)
{
	.reg .pred 	%p<2>;
	.reg .b32 	%r<6>;
	.reg .b64 	%rd<9>;

	ld.param.u64 	%rd1, [_Z10cellKernelPdS_dS_S_i_param_3];
	ld.param.u64 	%rd2, [_Z10cellKernelPdS_dS_S_i_param_4];
	ld.param.u32 	%r2, [_Z10cellKernelPdS_dS_S_i_param_5];
	mov.u32 	%r3, %ctaid.x;
	mov.u32 	%r4, %ntid.x;
	mov.u32 	%r5, %tid.x;
	mad.lo.s32 	%r1, %r3, %r4, %r5;
	setp.ge.s32 	%p1, %r1, %r2;
	@%p1 bra 	$L__BB0_2;
	cvta.to.global.u64 	%rd3, %rd1;
	cvta.to.global.u64 	%rd4, %rd2;
	mul.wide.s32 	%rd5, %r1, 8;
	add.s64 	%rd6, %rd3, %rd5;
	mov.b64 	%rd7, 0;
	st.global.u64 	[%rd6], %rd7;
	add.s64 	%rd8, %rd4, %rd5;
	st.global.u64 	[%rd8], %rd7;
$L__BB0_2:
	ret;

}
	// .globl	_Z10faceKernelPdS_S_PiS0_S_S_S_i
.visible .entry _Z10faceKernelPdS_S_PiS0_S_S_S_i(
	.param .u64 .ptr .align 1 _Z10faceKernelPdS_S_PiS0_S_S_S_i_param_0,
	.param .u64 .ptr .align 1 _Z10faceKernelPdS_S_PiS0_S_S_S_i_param_1,
	.param .u64 .ptr .align 1 _Z10faceKernelPdS_S_PiS0_S_S_S_i_param_2,
	.param .u64 .ptr .align 1 _Z10faceKernelPdS_S_PiS0_S_S_S_i_param_3,
	.param .u64 .ptr .align 1 _Z10faceKernelPdS_S_PiS0_S_S_S_i_param_4,
	.param .u64 .ptr .align 1 _Z10faceKernelPdS_S_PiS0_S_S_S_i_param_5,
	.param .u64 .ptr .align 1 _Z10faceKernelPdS_S_PiS0_S_S_S_i_param_6,
	.param .u64 .ptr .align 1 _Z10faceKernelPdS_S_PiS0_S_S_S_i_param_7,
	.param .u32 _Z10faceKernelPdS_S_PiS0_S_S_S_i_param_8
)
{
	.reg .pred 	%p<2>;
	.reg .b32 	%r<8>;
	.reg .b64 	%rd<32>;
	.reg .b64 	%fd<9>;

	ld.param.u64 	%rd2, [_Z10faceKernelPdS_S_PiS0_S_S_S_i_param_1];
	ld.param.u64 	%rd4, [_Z10faceKernelPdS_S_PiS0_S_S_S_i_param_3];
	ld.param.u64 	%rd5, [_Z10faceKernelPdS_S_PiS0_S_S_S_i_param_4];
	ld.param.u64 	%rd6, [_Z10faceKernelPdS_S_PiS0_S_S_S_i_param_5];
	ld.param.u64 	%rd7, [_Z10faceKernelPdS_S_PiS0_S_S_S_i_param_6];
	ld.param.u64 	%rd8, [_Z10faceKernelPdS_S_PiS0_S_S_S_i_param_7];
	ld.param.u32 	%r2, [_Z10faceKernelPdS_S_PiS0_S_S_S_i_param_8];
	mov.u32 	%r3, %ctaid.x;
	mov.u32 	%r4, %ntid.x;
	mov.u32 	%r5, %tid.x;
	mad.lo.s32 	%r1, %r3, %r4, %r5;
	setp.ge.s32 	%p1, %r1, %r2;
	@%p1 bra 	$L__BB1_2;
	ld.param.u64 	%rd31, [_Z10faceKernelPdS_S_PiS0_S_S_S_i_param_2];
	ld.param.u64 	%rd30, [_Z10faceKernelPdS_S_PiS0_S_S_S_i_param_0];
	cvta.to.global.u64 	%rd9, %rd30;
	cvta.to.global.u64 	%rd10, %rd2;
	cvta.to.global.u64 	%rd11, %rd31;
	cvta.to.global.u64 	%rd12, %rd7;
	cvta.to.global.u64 	%rd13, %rd6;
	cvta.to.global.u64 	%rd14, %rd5;
	cvta.to.global.u64 	%rd15, %rd8;
	cvta.to.global.u64 	%rd16, %rd4;
	mul.wide.s32 	%rd17, %r1, 8;
	add.s64 	%rd18, %rd9, %rd17;
	ld.global.f64 	%fd1, [%rd18];
	add.s64 	%rd19, %rd10, %rd17;
	ld.global.f64 	%fd2, [%rd19];
	mul.f64 	%fd3, %fd1, %fd2;
	add.s64 	%rd20, %rd11, %rd17;
	ld.global.f64 	%fd4, [%rd20];
	mul.f64 	%fd5, %fd3, %fd4;
	add.s64 	%rd21, %rd12, %rd17;
	st.global.f64 	[%rd21], %fd5;
	add.s64 	%rd22, %rd13, %rd17;
	st.global.f64 	[%rd22], %fd5;
	mul.wide.s32 	%rd23, %r1, 4;
	add.s64 	%rd24, %rd14, %rd23;
	ld.global.u32 	%r6, [%rd24];
	mul.wide.s32 	%rd25, %r6, 8;
	add.s64 	%rd26, %rd15, %rd25;
	neg.f64 	%fd6, %fd5;
	atom.global.add.f64 	%fd7, [%rd26], %fd6;
	add.s64 	%rd27, %rd16, %rd23;
	ld.global.u32 	%r7, [%rd27];
	mul.wide.s32 	%rd28, %r7, 8;
	add.s64 	%rd29, %rd15, %rd28;
	atom.global.add.f64 	%fd8, [%rd29], %fd6;
$L__BB1_2:
	ret;

}
	// .globl	_Z14boundaryKernelPiPS_PPdS2_S2_S2_S1_S1_ii
.visible .entry _Z14boundaryKernelPiPS_PPdS2_S2_S2_S1_S1_ii(
	.param .u64 .ptr .align 1 _Z14boundaryKernelPiPS_PPdS2_S2_S2_S1_S1_ii_param_0,
	.param .u64 .ptr .align 1 _Z14boundaryKernelPiPS_PPdS2_S2_S2_S1_S1_ii_param_1,
	.param .u64 .ptr .align 1 _Z14boundaryKernelPiPS_PPdS2_S2_S2_S1_S1_ii_param_2,
	.param .u64 .ptr .align 1 _Z14boundaryKernelPiPS_PPdS2_S2_S2_S1_S1_ii_param_3,
	.param .u64 .ptr .align 1 _Z14boundaryKernelPiPS_PPdS2_S2_S2_S1_S1_ii_param_4,
	.param .u64 .ptr .align 1 _Z14boundaryKernelPiPS_PPdS2_S2_S2_S1_S1_ii_param_5,
	.param .u64 .ptr .align 1 _Z14boundaryKernelPiPS_PPdS2_S2_S2_S1_S1_ii_param_6,
	.param .u64 .ptr .align 1 _Z14boundaryKernelPiPS_PPdS2_S2_S2_S1_S1_ii_param_7,
	.param .u32 _Z14boundaryKernelPiPS_PPdS2_S2_S2_S1_S1_ii_param_8,
	.param .u32 _Z14boundaryKernelPiPS_PPdS2_S2_S2_S1_S1_ii_param_9
)
{
	.reg .pred 	%p<4>;
	.reg .b32 	%r<13>;
	.reg .b64 	%rd<50>;
	.reg .b64 	%fd<14>;

	ld.param.u64 	%rd8, [_Z14boundaryKernelPiPS_PPdS2_S2_S2_S1_S1_ii_param_0];
	ld.param.u64 	%rd2, [_Z14boundaryKernelPiPS_PPdS2_S2_S2_S1_S1_ii_param_2];
	ld.param.u64 	%rd4, [_Z14boundaryKernelPiPS_PPdS2_S2_S2_S1_S1_ii_param_4];
	ld.param.u64 	%rd5, [_Z14boundaryKernelPiPS_PPdS2_S2_S2_S1_S1_ii_param_5];
	ld.param.u64 	%rd6, [_Z14boundaryKernelPiPS_PPdS2_S2_S2_S1_S1_ii_param_6];
	ld.param.u32 	%r3, [_Z14boundaryKernelPiPS_PPdS2_S2_S2_S1_S1_ii_param_9];
	cvta.to.global.u64 	%rd9, %rd8;
	mov.u32 	%r4, %ctaid.x;
	mov.u32 	%r5, %ntid.x;
	mov.u32 	%r6, %tid.x;
	mad.lo.s32 	%r1, %r4, %r5, %r6;
	mov.u32 	%r7, %ctaid.y;
	mov.u32 	%r8, %ntid.y;
	mov.u32 	%r9, %tid.y;
	mad.lo.s32 	%r2, %r7, %r8, %r9;
	mul.wide.u32 	%rd10, %r2, 4;
	add.s64 	%rd11, %rd9, %rd10;
	ld.global.u32 	%r10, [%rd11];
	setp.ge.s32 	%p1, %r1, %r10;
	setp.ge.s32 	%p2, %r2, %r3;
	or.pred  	%p3, %p2, %p1;
	@%p3 bra 	$L__BB2_2;
	ld.param.u64 	%rd49, [_Z14boundaryKernelPiPS_PPdS2_S2_S2_S1_S1_ii_param_7];
	ld.param.u64 	%rd48, [_Z14boundaryKernelPiPS_PPdS2_S2_S2_S1_S1_ii_param_3];
	ld.param.u64 	%rd47, [_Z14boundaryKernelPiPS_PPdS2_S2_S2_S1_S1_ii_param_1];
	cvta.to.global.u64 	%rd12, %rd47;
	cvta.to.global.u64 	%rd13, %rd4;
	cvta.to.global.u64 	%rd14, %rd5;
	cvta.to.global.u64 	%rd15, %rd48;
	cvta.to.global.u64 	%rd16, %rd6;
	cvta.to.global.u64 	%rd17, %rd2;
	cvta.to.global.u64 	%rd18, %rd49;
	mul.wide.u32 	%rd19, %r2, 8;
	add.s64 	%rd20, %rd12, %rd19;
	ld.global.u64 	%rd21, [%rd20];
	mul.wide.s32 	%rd22, %r1, 4;
	add.s64 	%rd23, %rd21, %rd22;
	ld.u32 	%r11, [%rd23];
	mul.wide.s32 	%rd24, %r11, 8;
	add.s64 	%rd25, %rd16, %rd24;
	add.s64 	%rd26, %rd13, %rd19;
	ld.global.u64 	%rd27, [%rd26];
	mul.wide.s32 	%rd28, %r1, 8;
	add.s64 	%rd29, %rd27, %rd28;
	ld.f64 	%fd1, [%rd29];
	add.s64 	%rd30, %rd14, %rd19;
	ld.global.u64 	%rd31, [%rd30];
	add.s64 	%rd32, %rd31, %rd28;
	ld.f64 	%fd2, [%rd32];
	mul.f64 	%fd3, %fd1, %fd2;
	add.s64 	%rd33, %rd15, %rd19;
	ld.global.u64 	%rd34, [%rd33];
	add.s64 	%rd35, %rd34, %rd28;
	ld.f64 	%fd4, [%rd35];
	mul.f64 	%fd5, %fd3, %fd4;
	atom.global.add.f64 	%fd6, [%rd25], %fd5;
	ld.global.u64 	%rd36, [%rd20];
	add.s64 	%rd37, %rd36, %rd22;
	ld.u32 	%r12, [%rd37];
	mul.wide.s32 	%rd38, %r12, 8;
	add.s64 	%rd39, %rd18, %rd38;
	ld.global.u64 	%rd40, [%rd26];
	add.s64 	%rd41, %rd40, %rd28;
	ld.f64 	%fd7, [%rd41];
	neg.f64 	%fd8, %fd7;
	ld.global.u64 	%rd42, [%rd30];
	add.s64 	%rd43, %rd42, %rd28;
	ld.f64 	%fd9, [%rd43];
	mul.f64 	%fd10, %fd9, %fd8;
	add.s64 	%rd44, %rd17, %rd19;
	ld.global.u64 	%rd45, [%rd44];
	add.s64 	%rd46, %rd45, %rd28;
	ld.f64 	%fd11, [%rd46];
	mul.f64 	%fd12, %fd10, %fd11;
	atom.global.add.f64 	%fd13, [%rd39], %fd12;
$L__BB2_2:
	ret;

}
	// .globl	_Z11gradTKernelPKdPKiS2_S0_S0_S0_S0_PdS3_S3_i
.visible .entry _Z11gradTKernelPKdPKiS2_S0_S0_S0_S0_PdS3_S3_i(
	.param .u64 .ptr .align 1 _Z11gradTKernelPKdPKiS2_S0_S0_S0_S0_PdS3_S3_i_param_0,
	.param .u64 .ptr .align 1 _Z11gradTKernelPKdPKiS2_S0_S0_S0_S0_PdS3_S3_i_param_1,
	.param .u64 .ptr .align 1 _Z11gradTKernelPKdPKiS2_S0_S0_S0_S0_PdS3_S3_i_param_2,
	.param .u64 .ptr .align 1 _Z11gradTKernelPKdPKiS2_S0_S0_S0_S0_PdS3_S3_i_param_3,
	.param .u64 .ptr .align 1 _Z11gradTKernelPKdPKiS2_S0_S0_S0_S0_PdS3_S3_i_param_4,
	.param .u64 .ptr .align 1 _Z11gradTKernelPKdPKiS2_S0_S0_S0_S0_PdS3_S3_i_param_5,
	.param .u64 .ptr .align 1 _Z11gradTKernelPKdPKiS2_S0_S0_S0_S0_PdS3_S3_i_param_6,
	.param .u64 .ptr .align 1 _Z11gradTKernelPKdPKiS2_S0_S0_S0_S0_PdS3_S3_i_param_7,
	.param .u64 .ptr .align 1 _Z11gradTKernelPKdPKiS2_S0_S0_S0_S0_PdS3_S3_i_param_8,
	.param .u64 .ptr .align 1 _Z11gradTKernelPKdPKiS2_S0_S0_S0_S0_PdS3_S3_i_param_9,
	.param .u32 _Z11gradTKernelPKdPKiS2_S0_S0_S0_S0_PdS3_S3_i_param_10
)
{
	.reg .pred 	%p<2>;
	.reg .b32 	%r<8>;
	.reg .b64 	%rd<43>;
	.reg .b64 	%fd<29>;

	ld.param.u64 	%rd2, [_Z11gradTKernelPKdPKiS2_S0_S0_S0_S0_PdS3_S3_i_param_1];
	ld.param.u64 	%rd4, [_Z11gradTKernelPKdPKiS2_S0_S0_S0_S0_PdS3_S3_i_param_3];
	ld.param.u64 	%rd5, [_Z11gradTKernelPKdPKiS2_S0_S0_S0_S0_PdS3_S3_i_param_4];
	ld.param.u64 	%rd8, [_Z11gradTKernelPKdPKiS2_S0_S0_S0_S0_PdS3_S3_i_param_7];
	ld.param.u64 	%rd9, [_Z11gradTKernelPKdPKiS2_S0_S0_S0_S0_PdS3_S3_i_param_8];
	ld.param.u64 	%rd10, [_Z11gradTKernelPKdPKiS2_S0_S0_S0_S0_PdS3_S3_i_param_9];
	ld.param.u32 	%r2, [_Z11gradTKernelPKdPKiS2_S0_S0_S0_S0_PdS3_S3_i_param_10];
	mov.u32 	%r3, %ctaid.x;
	mov.u32 	%r4, %ntid.x;
	mov.u32 	%r5, %tid.x;
	mad.lo.s32 	%r1, %r3, %r4, %r5;
	setp.ge.s32 	%p1, %r1, %r2;
	@%p1 bra 	$L__BB3_2;
	ld.param.u64 	%rd42, [_Z11gradTKernelPKdPKiS2_S0_S0_S0_S0_PdS3_S3_i_param_6];
	ld.param.u64 	%rd41, [_Z11gradTKernelPKdPKiS2_S0_S0_S0_S0_PdS3_S3_i_param_5];
	ld.param.u64 	%rd40, [_Z11gradTKernelPKdPKiS2_S0_S0_S0_S0_PdS3_S3_i_param_2];
	ld.param.u64 	%rd39, [_Z11gradTKernelPKdPKiS2_S0_S0_S0_S0_PdS3_S3_i_param_0];
	cvta.to.global.u64 	%rd11, %rd40;
	cvta.to.global.u64 	%rd12, %rd2;
	cvta.to.global.u64 	%rd13, %rd4;
	cvta.to.global.u64 	%rd14, %rd39;
	cvta.to.global.u64 	%rd15, %rd5;
	cvta.to.global.u64 	%rd16, %rd8;
	cvta.to.global.u64 	%rd17, %rd41;
	cvta.to.global.u64 	%rd18, %rd9;
	cvta.to.global.u64 	%rd19, %rd42;
	cvta.to.global.u64 	%rd20, %rd10;
	mul.wide.s32 	%rd21, %r1, 4;
	add.s64 	%rd22, %rd11, %rd21;
	ld.global.u32 	%r6, [%rd22];
	add.s64 	%rd23, %rd12, %rd21;
	ld.global.u32 	%r7, [%rd23];
	mul.wide.s32 	%rd24, %r1, 8;
	add.s64 	%rd25, %rd13, %rd24;
	ld.global.f64 	%fd1, [%rd25];
	mov.f64 	%fd2, 0d3FF0000000000000;
	sub.f64 	%fd3, %fd2, %fd1;
	mul.wide.s32 	%rd26, %r6, 8;
	add.s64 	%rd27, %rd14, %rd26;
	ld.global.f64 	%fd4, [%rd27];
	mul.wide.s32 	%rd28, %r7, 8;
	add.s64 	%rd29, %rd14, %rd28;
	ld.global.f64 	%fd5, [%rd29];
	mul.f64 	%fd6, %fd1, %fd5;
	fma.rn.f64 	%fd7, %fd3, %fd4, %fd6;
	add.s64 	%rd30, %rd16, %rd26;
	add.s64 	%rd31, %rd15, %rd24;
	ld.global.f64 	%fd8, [%rd31];
	mul.f64 	%fd9, %fd8, %fd7;
	atom.global.add.f64 	%fd10, [%rd30], %fd9;
	add.s64 	%rd32, %rd18, %rd26;
	add.s64 	%rd33, %rd17, %rd24;
	ld.global.f64 	%fd11, [%rd33];
	mul.f64 	%fd12, %fd7, %fd11;
	atom.global.add.f64 	%fd13, [%rd32], %fd12;
	add.s64 	%rd34, %rd20, %rd26;
	add.s64 	%rd35, %rd19, %rd24;
	ld.global.f64 	%fd14, [%rd35];
	mul.f64 	%fd15, %fd7, %fd14;
	atom.global.add.f64 	%fd16, [%rd34], %fd15;
	add.s64 	%rd36, %rd16, %rd28;
	ld.global.f64 	%fd17, [%rd31];
	neg.f64 	%fd18, %fd17;
	mul.f64 	%fd19, %fd7, %fd18;
	atom.global.add.f64 	%fd20, [%rd36], %fd19;
	add.s64 	%rd37, %rd18, %rd28;
	ld.global.f64 	%fd21, [%rd33];
	neg.f64 	%fd22, %fd21;
	mul.f64 	%fd23, %fd7, %fd22;
	atom.global.add.f64 	%fd24, [%rd37], %fd23;
	add.s64 	%rd38, %rd20, %rd28;
	ld.global.f64 	%fd25, [%rd35];
	neg.f64 	%fd26, %fd25;
	mul.f64 	%fd27, %fd7, %fd26;
	atom.global.add.f64 	%fd28, [%rd38], %fd27;
$L__BB3_2:
	ret;

}
	// .globl	_Z14normalizeGradTPKdPdS1_S1_i
.visible .entry _Z14normalizeGradTPKdPdS1_S1_i(
	.param .u64 .ptr .align 1 _Z14normalizeGradTPKdPdS1_S1_i_param_0,
	.param .u64 .ptr .align 1 _Z14normalizeGradTPKdPdS1_S1_i_param_1,
	.param .u64 .ptr .align 1 _Z14normalizeGradTPKdPdS1_S1_i_param_2,
	.param .u64 .ptr .align 1 _Z14normalizeGradTPKdPdS1_S1_i_param_3,
	.param .u32 _Z14normalizeGradTPKdPdS1_S1_i_param_4
)
{
	.reg .pred 	%p<3>;
	.reg .b32 	%r<6>;
	.reg .b64 	%rd<15>;
	.reg .b64 	%fd<8>;

	ld.param.u64 	%rd1, [_Z14normalizeGradTPKdPdS1_S1_i_param_0];
	ld.param.u64 	%rd2, [_Z14normalizeGradTPKdPdS1_S1_i_param_1];
	ld.param.u64 	%rd3, [_Z14normalizeGradTPKdPdS1_S1_i_param_2];
	ld.param.u64 	%rd4, [_Z14normalizeGradTPKdPdS1_S1_i_param_3];
	ld.param.u32 	%r2, [_Z14normalizeGradTPKdPdS1_S1_i_param_4];
	mov.u32 	%r3, %ctaid.x;
	mov.u32 	%r4, %ntid.x;
	mov.u32 	%r5, %tid.x;
	mad.lo.s32 	%r1, %r3, %r4, %r5;
	setp.ge.s32 	%p1, %r1, %r2;
	@%p1 bra 	$L__BB4_3;
	cvta.to.global.u64 	%rd5, %rd1;
	mul.wide.s32 	%rd6, %r1, 8;
	add.s64 	%rd7, %rd5, %rd6;
	ld.global.f64 	%fd1, [%rd7];
	setp.leu.f64 	%p2, %fd1, 0d3D719799812DEA11;
	@%p2 bra 	$L__BB4_3;
	cvta.to.global.u64 	%rd8, %rd2;
	add.s64 	%rd10, %rd8, %rd6;
	ld.global.f64 	%fd2, [%rd10];
	div.rn.f64 	%fd3, %fd2, %fd1;
	st.global.f64 	[%rd10], %fd3;
	cvta.to.global.u64 	%rd11, %rd3;
	add.s64 	%rd12, %rd11, %rd6;
	ld.global.f64 	%fd4, [%rd12];
	div.rn.f64 	%fd5, %fd4, %fd1;
	st.global.f64 	[%rd12], %fd5;
	cvta.to.global.u64 	%rd13, %rd4;
	add.s64 	%rd14, %rd13, %rd6;
	ld.global.f64 	%fd6, [%rd14];
	div.rn.f64 	%fd7, %fd6, %fd1;
	st.global.f64 	[%rd14], %fd7;
$L__BB4_3:
	ret;

}
	// .globl	_Z19interpololateKernelPdS_S_PKiS1_PKdS_S_S_i
.visible .entry _Z19interpololateKernelPdS_S_PKiS1_PKdS_S_S_i(
	.param .u64 .ptr .align 1 _Z19interpololateKernelPdS_S_PKiS1_PKdS_S_S_i_param_0,
	.param .u64 .ptr .align 1 _Z19interpololateKernelPdS_S_PKiS1_PKdS_S_S_i_param_1,
	.param .u64 .ptr .align 1 _Z19interpololateKernelPdS_S_PKiS1_PKdS_S_S_i_param_2,
	.param .u64 .ptr .align 1 _Z19interpololateKernelPdS_S_PKiS1_PKdS_S_S_i_param_3,
	.param .u64 .ptr .align 1 _Z19interpololateKernelPdS_S_PKiS1_PKdS_S_S_i_param_4,
	.param .u64 .ptr .align 1 _Z19interpololateKernelPdS_S_PKiS1_PKdS_S_S_i_param_5,
	.param .u64 .ptr .align 1 _Z19interpololateKernelPdS_S_PKiS1_PKdS_S_S_i_param_6,
	.param .u64 .ptr .align 1 _Z19interpololateKernelPdS_S_PKiS1_PKdS_S_S_i_param_7,
	.param .u64 .ptr .align 1 _Z19interpololateKernelPdS_S_PKiS1_PKdS_S_S_i_param_8,
	.param .u32 _Z19interpololateKernelPdS_S_PKiS1_PKdS_S_S_i_param_9
)
{
	.reg .pred 	%p<2>;
	.reg .b32 	%r<8>;
	.reg .b64 	%rd<38>;
	.reg .b64 	%fd<20>;

	ld.param.u64 	%rd2, [_Z19interpololateKernelPdS_S_PKiS1_PKdS_S_S_i_param_1];
	ld.param.u64 	%rd4, [_Z19interpololateKernelPdS_S_PKiS1_PKdS_S_S_i_param_3];
	ld.param.u64 	%rd5, [_Z19interpololateKernelPdS_S_PKiS1_PKdS_S_S_i_param_4];
	ld.param.u64 	%rd6, [_Z19interpololateKernelPdS_S_PKiS1_PKdS_S_S_i_param_5];
	ld.param.u64 	%rd8, [_Z19interpololateKernelPdS_S_PKiS1_PKdS_S_S_i_param_7];
	ld.param.u64 	%rd9, [_Z19interpololateKernelPdS_S_PKiS1_PKdS_S_S_i_param_8];
	ld.param.u32 	%r2, [_Z19interpololateKernelPdS_S_PKiS1_PKdS_S_S_i_param_9];
	mov.u32 	%r3, %ctaid.x;
	mov.u32 	%r4, %ntid.x;
	mov.u32 	%r5, %tid.x;
	mad.lo.s32 	%r1, %r3, %r4, %r5;
	setp.ge.s32 	%p1, %r1, %r2;
	@%p1 bra 	$L__BB5_2;
	ld.param.u64 	%rd37, [_Z19interpololateKernelPdS_S_PKiS1_PKdS_S_S_i_param_6];
	ld.param.u64 	%rd36, [_Z19interpololateKernelPdS_S_PKiS1_PKdS_S_S_i_param_2];
	ld.param.u64 	%rd35, [_Z19interpololateKernelPdS_S_PKiS1_PKdS_S_S_i_param_0];
	cvta.to.global.u64 	%rd10, %rd5;
	cvta.to.global.u64 	%rd11, %rd4;
	cvta.to.global.u64 	%rd12, %rd6;
	cvta.to.global.u64 	%rd13, %rd35;
	cvta.to.global.u64 	%rd14, %rd37;
	cvta.to.global.u64 	%rd15, %rd2;
	cvta.to.global.u64 	%rd16, %rd8;
	cvta.to.global.u64 	%rd17, %rd36;
	cvta.to.global.u64 	%rd18, %rd9;
	mul.wide.s32 	%rd19, %r1, 4;
	add.s64 	%rd20, %rd10, %rd19;
	ld.global.u32 	%r6, [%rd20];
	add.s64 	%rd21, %rd11, %rd19;
	ld.global.u32 	%r7, [%rd21];
	mul.wide.s32 	%rd22, %r1, 8;
	add.s64 	%rd23, %rd12, %rd22;
	ld.global.f64 	%fd1, [%rd23];
	mov.f64 	%fd2, 0d3FF0000000000000;
	sub.f64 	%fd3, %fd2, %fd1;
	mul.wide.s32 	%rd24, %r6, 8;
	add.s64 	%rd25, %rd13, %rd24;
	ld.global.f64 	%fd4, [%rd25];
	mul.wide.s32 	%rd26, %r7, 8;
	add.s64 	%rd27, %rd13, %rd26;
	ld.global.f64 	%fd5, [%rd27];
	mul.f64 	%fd6, %fd1, %fd5;
	fma.rn.f64 	%fd7, %fd3, %fd4, %fd6;
	add.s64 	%rd28, %rd14, %rd22;
	st.global.f64 	[%rd28], %fd7;
	ld.global.f64 	%fd8, [%rd23];
	sub.f64 	%fd9, %fd2, %fd8;
	add.s64 	%rd29, %rd15, %rd24;
	ld.global.f64 	%fd10, [%rd29];
	add.s64 	%rd30, %rd15, %rd26;
	ld.global.f64 	%fd11, [%rd30];
	mul.f64 	%fd12, %fd8, %fd11;
	fma.rn.f64 	%fd13, %fd9, %fd10, %fd12;
	add.s64 	%rd31, %rd16, %rd22;
	st.global.f64 	[%rd31], %fd13;
	ld.global.f64 	%fd14, [%rd23];
	sub.f64 	%fd15, %fd2, %fd14;
	add.s64 	%rd32, %rd17, %rd24;
	ld.global.f64 	%fd16, [%rd32];
	add.s64 	%rd33, %rd17, %rd26;
	ld.global.f64 	%fd17, [%rd33];
	mul.f64 	%fd18, %fd14, %fd17;
	fma.rn.f64 	%fd19, %fd15, %fd16, %fd18;
	add.s64 	%rd34, %rd18, %rd22;
	st.global.f64 	[%rd34], %fd19;
$L__BB5_2:
	ret;

}
	// .globl	_Z27applyBoundaryGradientKernelPKiPKdS2_S2_S2_PdS3_S3_i
.visible .entry _Z27applyBoundaryGradientKernelPKiPKdS2_S2_S2_PdS3_S3_i(
	.param .u64 .ptr .align 1 _Z27applyBoundaryGradientKernelPKiPKdS2_S2_S2_PdS3_S3_i_param_0,
	.param .u64 .ptr .align 1 _Z27applyBoundaryGradientKernelPKiPKdS2_S2_S2_PdS3_S3_i_param_1,
	.param .u64 .ptr .align 1 _Z27applyBoundaryGradientKernelPKiPKdS2_S2_S2_PdS3_S3_i_param_2,
	.param .u64 .ptr .align 1 _Z27applyBoundaryGradientKernelPKiPKdS2_S2_S2_PdS3_S3_i_param_3,
	.param .u64 .ptr .align 1 _Z27applyBoundaryGradientKernelPKiPKdS2_S2_S2_PdS3_S3_i_param_4,
	.param .u64 .ptr .align 1 _Z27applyBoundaryGradientKernelPKiPKdS2_S2_S2_PdS3_S3_i_param_5,
	.param .u64 .ptr .align 1 _Z27applyBoundaryGradientKernelPKiPKdS2_S2_S2_PdS3_S3_i_param_6,
	.param .u64 .ptr .align 1 _Z27applyBoundaryGradientKernelPKiPKdS2_S2_S2_PdS3_S3_i_param_7,
	.param .u32 _Z27applyBoundaryGradientKernelPKiPKdS2_S2_S2_PdS3_S3_i_param_8
)
{
	.reg .pred 	%p<2>;
	.reg .b32 	%r<7>;
	.reg .b64 	%rd<30>;
	.reg .b64 	%fd<11>;

	ld.param.u64 	%rd2, [_Z27applyBoundaryGradientKernelPKiPKdS2_S2_S2_PdS3_S3_i_param_1];
	ld.param.u64 	%rd4, [_Z27applyBoundaryGradientKernelPKiPKdS2_S2_S2_PdS3_S3_i_param_3];
	ld.param.u64 	%rd5, [_Z27applyBoundaryGradientKernelPKiPKdS2_S2_S2_PdS3_S3_i_param_4];
	ld.param.u64 	%rd6, [_Z27applyBoundaryGradientKernelPKiPKdS2_S2_S2_PdS3_S3_i_param_5];
	ld.param.u64 	%rd7, [_Z27applyBoundaryGradientKernelPKiPKdS2_S2_S2_PdS3_S3_i_param_6];
	ld.param.u64 	%rd8, [_Z27applyBoundaryGradientKernelPKiPKdS2_S2_S2_PdS3_S3_i_param_7];
	ld.param.u32 	%r2, [_Z27applyBoundaryGradientKernelPKiPKdS2_S2_S2_PdS3_S3_i_param_8];
	mov.u32 	%r3, %ctaid.x;
	mov.u32 	%r4, %ntid.x;
	mov.u32 	%r5, %tid.x;
	mad.lo.s32 	%r1, %r3, %r4, %r5;
	setp.ge.s32 	%p1, %r1, %r2;
	@%p1 bra 	$L__BB6_2;
	ld.param.u64 	%rd29, [_Z27applyBoundaryGradientKernelPKiPKdS2_S2_S2_PdS3_S3_i_param_2];
	ld.param.u64 	%rd28, [_Z27applyBoundaryGradientKernelPKiPKdS2_S2_S2_PdS3_S3_i_param_0];
	cvta.to.global.u64 	%rd9, %rd28;
	cvta.to.global.u64 	%rd10, %rd5;
	cvta.to.global.u64 	%rd11, %rd2;
	cvta.to.global.u64 	%rd12, %rd29;
	cvta.to.global.u64 	%rd13, %rd4;
	cvta.to.global.u64 	%rd14, %rd6;
	cvta.to.global.u64 	%rd15, %rd7;
	cvta.to.global.u64 	%rd16, %rd8;
	mul.wide.s32 	%rd17, %r1, 4;
	add.s64 	%rd18, %rd9, %rd17;
	ld.global.nc.u32 	%r6, [%rd18];
	mul.wide.s32 	%rd19, %r1, 8;
	add.s64 	%rd20, %rd10, %rd19;
	ld.global.nc.f64 	%fd1, [%rd20];
	add.s64 	%rd21, %rd11, %rd19;
	ld.global.nc.f64 	%fd2, [%rd21];
	mul.f64 	%fd3, %fd1, %fd2;
	add.s64 	%rd22, %rd12, %rd19;
	ld.global.nc.f64 	%fd4, [%rd22];
	mul.f64 	%fd5, %fd1, %fd4;
	add.s64 	%rd23, %rd13, %rd19;
	ld.global.nc.f64 	%fd6, [%rd23];
	mul.f64 	%fd7, %fd1, %fd6;
	mul.wide.s32 	%rd24, %r6, 8;
	add.s64 	%rd25, %rd14, %rd24;
	atom.global.add.f64 	%fd8, [%rd25], %fd3;
	add.s64 	%rd26, %rd15, %rd24;
	atom.global.add.f64 	%fd9, [%rd26], %fd5;
	add.s64 	%rd27, %rd16, %rd24;
	atom.global.add.f64 	%fd10, [%rd27], %fd7;
$L__BB6_2:
	ret;

}
	// .globl	_Z20computeCorrectionDivPKdPKiS2_S0_Pdi
.visible .entry _Z20computeCorrectionDivPKdPKiS2_S0_Pdi(
	.param .u64 .ptr .align 1 _Z20computeCorrectionDivPKdPKiS2_S0_Pdi_param_0,
	.param .u64 .ptr .align 1 _Z20computeCorrectionDivPKdPKiS2_S0_Pdi_param_1,
	.param .u64 .ptr .align 1 _Z20computeCorrectionDivPKdPKiS2_S0_Pdi_param_2,
	.param .u64 .ptr .align 1 _Z20computeCorrectionDivPKdPKiS2_S0_Pdi_param_3,
	.param .u64 .ptr .align 1 _Z20computeCorrectionDivPKdPKiS2_S0_Pdi_param_4,
	.param .u32 _Z20computeCorrectionDivPKdPKiS2_S0_Pdi_param_5
)
{
	.reg .pred 	%p<2>;
	.reg .b32 	%r<8>;
	.reg .b64 	%rd<22>;
	.reg .b64 	%fd<9>;

	ld.param.u64 	%rd1, [_Z20computeCorrectionDivPKdPKiS2_S0_Pdi_param_0];
	ld.param.u64 	%rd2, [_Z20computeCorrectionDivPKdPKiS2_S0_Pdi_param_1];
	ld.param.u64 	%rd3, [_Z20computeCorrectionDivPKdPKiS2_S0_Pdi_param_2];
	ld.param.u64 	%rd4, [_Z20computeCorrectionDivPKdPKiS2_S0_Pdi_param_3];
	ld.param.u64 	%rd5, [_Z20computeCorrectionDivPKdPKiS2_S0_Pdi_param_4];
	ld.param.u32 	%r2, [_Z20computeCorrectionDivPKdPKiS2_S0_Pdi_param_5];
	mov.u32 	%r3, %ctaid.x;
	mov.u32 	%r4, %ntid.x;
	mov.u32 	%r5, %tid.x;
	mad.lo.s32 	%r1, %r3, %r4, %r5;
	setp.ge.s32 	%p1, %r1, %r2;
	@%p1 bra 	$L__BB7_2;
	cvta.to.global.u64 	%rd6, %rd3;
	cvta.to.global.u64 	%rd7, %rd2;
	cvta.to.global.u64 	%rd8, %rd1;
	cvta.to.global.u64 	%rd9, %rd4;
	cvta.to.global.u64 	%rd10, %rd5;
	mul.wide.s32 	%rd11, %r1, 4;
	add.s64 	%rd12, %rd6, %rd11;
	ld.global.nc.u32 	%r6, [%rd12];
	add.s64 	%rd13, %rd7, %rd11;
	ld.global.nc.u32 	%r7, [%rd13];
	mul.wide.s32 	%rd14, %r1, 8;
	add.s64 	%rd15, %rd8, %rd14;
	ld.global.nc.f64 	%fd1, [%rd15];
	mul.wide.s32 	%rd16, %r6, 8;
	add.s64 	%rd17, %rd10, %rd16;
	neg.f64 	%fd2, %fd1;
	add.s64 	%rd18, %rd9, %rd16;
	ld.global.nc.f64 	%fd3, [%rd18];
	div.rn.f64 	%fd4, %fd2, %fd3;
	atom.global.add.f64 	%fd5, [%rd17], %fd4;
	mul.wide.s32 	%rd19, %r7, 8;
	add.s64 	%rd20, %rd10, %rd19;
	add.s64 	%rd21, %rd9, %rd19;
	ld.global.nc.f64 	%fd6, [%rd21];
	div.rn.f64 	%fd7, %fd1, %fd6;
	atom.global.add.f64 	%fd8, [%rd20], %fd7;
$L__BB7_2:
	ret;

}
	// .globl	_Z18updateSourceKernelPKdS0_Pdi
.visible .entry _Z18updateSourceKernelPKdS0_Pdi(
	.param .u64 .ptr .align 1 _Z18updateSourceKernelPKdS0_Pdi_param_0,
	.param .u64 .ptr .align 1 _Z18updateSourceKernelPKdS0_Pdi_param_1,
	.param .u64 .ptr .align 1 _Z18updateSourceKernelPKdS0_Pdi_param_2,
	.param .u32 _Z18updateSourceKernelPKdS0_Pdi_param_3
)
{
	.reg .pred 	%p<2>;
	.reg .b32 	%r<6>;
	.reg .b64 	%rd<11>;
	.reg .b64 	%fd<5>;

	ld.param.u64 	%rd1, [_Z18updateSourceKernelPKdS0_Pdi_param_0];
	ld.param.u64 	%rd2, [_Z18updateSourceKernelPKdS0_Pdi_param_1];
	ld.param.u64 	%rd3, [_Z18updateSourceKernelPKdS0_Pdi_param_2];
	ld.param.u32 	%r2, [_Z18updateSourceKernelPKdS0_Pdi_param_3];
	mov.u32 	%r3, %ctaid.x;
	mov.u32 	%r4, %ntid.x;
	mov.u32 	%r5, %tid.x;
	mad.lo.s32 	%r1, %r3, %r4, %r5;
	setp.ge.s32 	%p1, %r1, %r2;
	@%p1 bra 	$L__BB8_2;
	cvta.to.global.u64 	%rd4, %rd2;
	cvta.to.global.u64 	%rd5, %rd1;
	cvta.to.global.u64 	%rd6, %rd3;
	mul.wide.s32 	%rd7, %r1, 8;
	add.s64 	%rd8, %rd4, %rd7;
	ld.global.nc.f64 	%fd1, [%rd8];
	add.s64 	%rd9, %rd5, %rd7;
	ld.global.nc.f64 	%fd2, [%rd9];
	add.s64 	%rd10, %rd6, %rd7;
	ld.global.f64 	%fd3, [%rd10];
	fma.rn.f64 	%fd4, %fd1, %fd2, %fd3;
	st.global.f64 	[%rd10], %fd4;
$L__BB8_2:
	ret;

}
	// .globl	_Z25fusedCorrectionFluxKernelPKdS0_S0_S0_S0_S0_S0_S0_Pdi
.visible .entry _Z25fusedCorrectionFluxKernelPKdS0_S0_S0_S0_S0_S0_S0_Pdi(
	.param .u64 .ptr .align 1 _Z25fusedCorrectionFluxKernelPKdS0_S0_S0_S0_S0_S0_S0_Pdi_param_0,
	.param .u64 .ptr .align 1 _Z25fusedCorrectionFluxKernelPKdS0_S0_S0_S0_S0_S0_S0_Pdi_param_1,
	.param .u64 .ptr .align 1 _Z25fusedCorrectionFluxKernelPKdS0_S0_S0_S0_S0_S0_S0_Pdi_param_2,
	.param .u64 .ptr .align 1 _Z25fusedCorrectionFluxKernelPKdS0_S0_S0_S0_S0_S0_S0_Pdi_param_3,
	.param .u64 .ptr .align 1 _Z25fusedCorrectionFluxKernelPKdS0_S0_S0_S0_S0_S0_S0_Pdi_param_4,
	.param .u64 .ptr .align 1 _Z25fusedCorrectionFluxKernelPKdS0_S0_S0_S0_S0_S0_S0_Pdi_param_5,
	.param .u64 .ptr .align 1 _Z25fusedCorrectionFluxKernelPKdS0_S0_S0_S0_S0_S0_S0_Pdi_param_6,
	.param .u64 .ptr .align 1 _Z25fusedCorrectionFluxKernelPKdS0_S0_S0_S0_S0_S0_S0_Pdi_param_7,
	.param .u64 .ptr .align 1 _Z25fusedCorrectionFluxKernelPKdS0_S0_S0_S0_S0_S0_S0_Pdi_param_8,
	.param .u32 _Z25fusedCorrectionFluxKernelPKdS0_S0_S0_S0_S0_S0_S0_Pdi_param_9
)
{
	.reg .pred 	%p<2>;
	.reg .b32 	%r<6>;
	.reg .b64 	%rd<33>;
	.reg .b64 	%fd<14>;

	ld.param.u64 	%rd2, [_Z25fusedCorrectionFluxKernelPKdS0_S0_S0_S0_S0_S0_S0_Pdi_param_1];
	ld.param.u64 	%rd4, [_Z25fusedCorrectionFluxKernelPKdS0_S0_S0_S0_S0_S0_S0_Pdi_param_3];
	ld.param.u64 	%rd5, [_Z25fusedCorrectionFluxKernelPKdS0_S0_S0_S0_S0_S0_S0_Pdi_param_4];
	ld.param.u64 	%rd8, [_Z25fusedCorrectionFluxKernelPKdS0_S0_S0_S0_S0_S0_S0_Pdi_param_7];
	ld.param.u64 	%rd9, [_Z25fusedCorrectionFluxKernelPKdS0_S0_S0_S0_S0_S0_S0_Pdi_param_8];
	ld.param.u32 	%r2, [_Z25fusedCorrectionFluxKernelPKdS0_S0_S0_S0_S0_S0_S0_Pdi_param_9];
	mov.u32 	%r3, %ctaid.x;
	mov.u32 	%r4, %ntid.x;
	mov.u32 	%r5, %tid.x;
	mad.lo.s32 	%r1, %r3, %r4, %r5;
	setp.ge.s32 	%p1, %r1, %r2;
	@%p1 bra 	$L__BB9_2;
	ld.param.u64 	%rd32, [_Z25fusedCorrectionFluxKernelPKdS0_S0_S0_S0_S0_S0_S0_Pdi_param_6];
	ld.param.u64 	%rd31, [_Z25fusedCorrectionFluxKernelPKdS0_S0_S0_S0_S0_S0_S0_Pdi_param_5];
	ld.param.u64 	%rd30, [_Z25fusedCorrectionFluxKernelPKdS0_S0_S0_S0_S0_S0_S0_Pdi_param_2];
	ld.param.u64 	%rd29, [_Z25fusedCorrectionFluxKernelPKdS0_S0_S0_S0_S0_S0_S0_Pdi_param_0];
	cvta.to.global.u64 	%rd10, %rd29;
	cvta.to.global.u64 	%rd11, %rd4;
	cvta.to.global.u64 	%rd12, %rd2;
	cvta.to.global.u64 	%rd13, %rd5;
	cvta.to.global.u64 	%rd14, %rd30;
	cvta.to.global.u64 	%rd15, %rd31;
	cvta.to.global.u64 	%rd16, %rd32;
	cvta.to.global.u64 	%rd17, %rd8;
	cvta.to.global.u64 	%rd18, %rd9;
	mul.wide.s32 	%rd19, %r1, 8;
	add.s64 	%rd20, %rd10, %rd19;
	ld.global.nc.f64 	%fd1, [%rd20];
	add.s64 	%rd21, %rd11, %rd19;
	ld.global.nc.f64 	%fd2, [%rd21];
	add.s64 	%rd22, %rd12, %rd19;
	ld.global.nc.f64 	%fd3, [%rd22];
	add.s64 	%rd23, %rd13, %rd19;
	ld.global.nc.f64 	%fd4, [%rd23];
	mul.f64 	%fd5, %fd3, %fd4;
	fma.rn.f64 	%fd6, %fd1, %fd2, %fd5;
	add.s64 	%rd24, %rd14, %rd19;
	ld.global.nc.f64 	%fd7, [%rd24];
	add.s64 	%rd25, %rd15, %rd19;
	ld.global.nc.f64 	%fd8, [%rd25];
	fma.rn.f64 	%fd9, %fd7, %fd8, %fd6;
	add.s64 	%rd26, %rd16, %rd19;
	ld.global.nc.f64 	%fd10, [%rd26];
	add.s64 	%rd27, %rd17, %rd19;
	ld.global.nc.f64 	%fd11, [%rd27];
	mul.f64 	%fd12, %fd10, %fd11;
	mul.f64 	%fd13, %fd9, %fd12;
	add.s64 	%rd28, %rd18, %rd19;
	st.global.f64 	[%rd28], %fd13;
$L__BB9_2:
	ret;

}


// ===== COMPILED SASS (sm_100) =====

	.target	sm_100

	.elftype	@"ET_EXEC"


//--------------------- .note.nv.tkinfo           --------------------------
	.section	.note.nv.tkinfo,"",@"SHT_NOTE"
	.sectionflags	@"SHF_NOTE_NV_TKINFO"
	.tkinfo
        /*0018*/ 	.word	0x00000002
        /*0030*/ 	.string	""
        /*0030*/ 	.string	"ptxas"
        /*0030*/ 	.string	"Cuda compilation tools, release 13.0, V13.0.88"
        /*0030*/ 	.string	"Build cuda_13.0.r13.0/compiler.36424714_0"
        /*0030*/ 	.string	"-arch sm_100 -m 64 "



//--------------------- .note.nv.cuinfo           --------------------------
	.section	.note.nv.cuinfo,"",@"SHT_NOTE"
	.sectionflags	@"SHF_NOTE_NV_CUINFO"
        /*0018*/ 	.short	0x0002
        /*001a*/ 	.short	0x0064
        /*001c*/ 	.short	0x0082
	.zero		2


//--------------------- .nv.info                  --------------------------
	.section	.nv.info,"",@"SHT_CUDA_INFO"
	.align	4


	//----- nvinfo : EIATTR_REGCOUNT
	.align		4
        /*0000*/ 	.byte	0x04, 0x2f
        /*0002*/ 	.short	(.L_1 - .L_0)
	.align		4
.L_0:
        /*0004*/ 	.word	index@(_Z10cellKernelPdS_dS_S_i)
        /*0008*/ 	.word	0x0000000a


	//----- nvinfo : EIATTR_FRAME_SIZE
	.align		4
.L_1:
        /*000c*/ 	.byte	0x04, 0x11
        /*000e*/ 	.short	(.L_3 - .L_2)
	.align		4
.L_2:
        /*0010*/ 	.word	index@(_Z10cellKernelPdS_dS_S_i)
        /*0014*/ 	.word	0x00000000


	//----- nvinfo : EIATTR_REGCOUNT
	.align		4
.L_3:
        /*0018*/ 	.byte	0x04, 0x2f
        /*001a*/ 	.short	(.L_5 - .L_4)
	.align		4
.L_4:
        /*001c*/ 	.word	index@(_Z10faceKernelPdS_S_PiS0_S_S_S_i)
        /*0020*/ 	.word	0x00000014


	//----- nvinfo : EIATTR_FRAME_SIZE
	.align		4
.L_5:
        /*0024*/ 	.byte	0x04, 0x11
        /*0026*/ 	.short	(.L_7 - .L_6)
	.align		4
.L_6:
        /*0028*/ 	.word	index@(_Z10faceKernelPdS_S_PiS0_S_S_S_i)
        /*002c*/ 	.word	0x00000000


	//----- nvinfo : EIATTR_REGCOUNT
	.align		4
.L_7:
        /*0030*/ 	.byte	0x04, 0x2f
        /*0032*/ 	.short	(.L_9 - .L_8)
	.align		4
.L_8:
        /*0034*/ 	.word	index@(_Z14boundaryKernelPiPS_PPdS2_S2_S2_S1_S1_ii)
        /*0038*/ 	.word	0x0000001c


	//----- nvinfo : EIATTR_FRAME_SIZE
	.align		4
.L_9:
        /*003c*/ 	.byte	0x04, 0x11
        /*003e*/ 	.short	(.L_11 - .L_10)
	.align		4
.L_10:
        /*0040*/ 	.word	index@(_Z14boundaryKernelPiPS_PPdS2_S2_S2_S1_S1_ii)
        /*0044*/ 	.word	0x00000000


	//----- nvinfo : EIATTR_REGCOUNT
	.align		4
.L_11:
        /*0048*/ 	.byte	0x04, 0x2f
        /*004a*/ 	.short	(.L_13 - .L_12)
	.align		4
.L_12:
        /*004c*/ 	.word	index@(_Z11gradTKernelPKdPKiS2_S0_S0_S0_S0_PdS3_S3_i)
        /*0050*/ 	.word	0x0000001e


	//----- nvinfo : EIATTR_FRAME_SIZE
	.align		4
.L_13:
        /*0054*/ 	.byte	0x04, 0x11
        /*0056*/ 	.short	(.L_15 - .L_14)
	.align		4
.L_14:
        /*0058*/ 	.word	index@(_Z11gradTKernelPKdPKiS2_S0_S0_S0_S0_PdS3_S3_i)
        /*005c*/ 	.word	0x00000000


	//----- nvinfo : EIATTR_REGCOUNT
	.align		4
.L_15:
        /*0060*/ 	.byte	0x04, 0x2f
        /*0062*/ 	.short	(.L_17 - .L_16)
	.align		4
.L_16:
        /*0064*/ 	.word	index@(_Z14normalizeGradTPKdPdS1_S1_i)
        /*0068*/ 	.word	0x0000001e


	//----- nvinfo : EIATTR_FRAME_SIZE
	.align		4
.L_17:
        /*006c*/ 	.byte	0x04, 0x11
        /*006e*/ 	.short	(.L_19 - .L_18)
	.align		4
.L_18:
        /*0070*/ 	.word	index@($__internal_1_$__cuda_sm20_div_rn_f64_full)
        /*0074*/ 	.word	0x00000000


	//----- nvinfo : EIATTR_FRAME_SIZE
	.align		4
.L_19:
        /*0078*/ 	.byte	0x04, 0x11
        /*007a*/ 	.short	(.L_21 - .L_20)
	.align		4
.L_20:
        /*007c*/ 	.word	index@(_Z14normalizeGradTPKdPdS1_S1_i)
        /*0080*/ 	.word	0x00000000


	//----- nvinfo : EIATTR_REGCOUNT
	.align		4
.L_21:
        /*0084*/ 	.byte	0x04, 0x2f
        /*0086*/ 	.short	(.L_23 - .L_22)
	.align		4
.L_22:
        /*0088*/ 	.word	index@(_Z19interpololateKernelPdS_S_PKiS1_PKdS_S_S_i)
        /*008c*/ 	.word	0x00000018


	//----- nvinfo : EIATTR_FRAME_SIZE
	.align		4
.L_23:
        /*0090*/ 	.byte	0x04, 0x11
        /*0092*/ 	.short	(.L_25 - .L_24)
	.align		4
.L_24:
        /*0094*/ 	.word	index@(_Z19interpololateKernelPdS_S_PKiS1_PKdS_S_S_i)
        /*0098*/ 	.word	0x00000000


	//----- nvinfo : EIATTR_REGCOUNT
	.align		4
.L_25:
        /*009c*/ 	.byte	0x04, 0x2f
        /*009e*/ 	.short	(.L_27 - .L_26)
	.align		4
.L_26:
        /*00a0*/ 	.word	index@(_Z27applyBoundaryGradientKernelPKiPKdS2_S2_S2_PdS3_S3_i)
        /*00a4*/ 	.word	0x0000001a


	//----- nvinfo : EIATTR_FRAME_SIZE
	.align		4
.L_27:
        /*00a8*/ 	.byte	0x04, 0x11
        /*00aa*/ 	.short	(.L_29 - .L_28)
	.align		4
.L_28:
        /*00ac*/ 	.word	index@(_Z27applyBoundaryGradientKernelPKiPKdS2_S2_S2_PdS3_S3_i)
        /*00b0*/ 	.word	0x00000000


	//----- nvinfo : EIATTR_REGCOUNT
	.align		4
.L_29:
        /*00b4*/ 	.byte	0x04, 0x2f
        /*00b6*/ 	.short	(.L_31 - .L_30)
	.align		4
.L_30:
        /*00b8*/ 	.word	index@(_Z20computeCorrectionDivPKdPKiS2_S0_Pdi)
        /*00bc*/ 	.word	0x0000001c


	//----- nvinfo : EIATTR_FRAME_SIZE
	.align		4
.L_31:
        /*00c0*/ 	.byte	0x04, 0x11
        /*00c2*/ 	.short	(.L_33 - .L_32)
	.align		4
.L_32:
        /*00c4*/ 	.word	index@($__internal_0_$__cuda_sm20_div_rn_f64_full)
        /*00c8*/ 	.word	0x00000000


	//----- nvinfo : EIATTR_FRAME_SIZE
	.align		4
.L_33:
        /*00cc*/ 	.byte	0x04, 0x11
        /*00ce*/ 	.short	(.L_35 - .L_34)
	.align		4
.L_34:
        /*00d0*/ 	.word	index@(_Z20computeCorrectionDivPKdPKiS2_S0_Pdi)
        /*00d4*/ 	.word	0x00000000


	//----- nvinfo : EIATTR_REGCOUNT
	.align		4
.L_35:
        /*00d8*/ 	.byte	0x04, 0x2f
        /*00da*/ 	.short	(.L_37 - .L_36)
	.align		4
.L_36:
        /*00dc*/ 	.word	index@(_Z18updateSourceKernelPKdS0_Pdi)
        /*00e0*/ 	.word	0x0000000c


	//----- nvinfo : EIATTR_FRAME_SIZE
	.align		4
.L_37:
        /*00e4*/ 	.byte	0x04, 0x11
        /*00e6*/ 	.short	(.L_39 - .L_38)
	.align		4
.L_38:
        /*00e8*/ 	.word	index@(_Z18updateSourceKernelPKdS0_Pdi)
        /*00ec*/ 	.word	0x00000000


	//----- nvinfo : EIATTR_REGCOUNT
	.align		4
.L_39:
        /*00f0*/ 	.byte	0x04, 0x2f
        /*00f2*/ 	.short	(.L_41 - .L_40)
	.align		4
.L_40:
        /*00f4*/ 	.word	index@(_Z25fusedCorrectionFluxKernelPKdS0_S0_S0_S0_S0_S0_S0_Pdi)
        /*00f8*/ 	.word	0x0000001a


	//----- nvinfo : EIATTR_FRAME_SIZE
	.align		4
.L_41:
        /*00fc*/ 	.byte	0x04, 0x11
        /*00fe*/ 	.short	(.L_43 - .L_42)
	.align		4
.L_42:
        /*0100*/ 	.word	index@(_Z25fusedCorrectionFluxKernelPKdS0_S0_S0_S0_S0_S0_S0_Pdi)
        /*0104*/ 	.word	0x00000000


	//----- nvinfo : EIATTR_MIN_STACK_SIZE
	.align		4
.L_43:
        /*0108*/ 	.byte	0x04, 0x12
        /*010a*/ 	.short	(.L_45 - .L_44)
	.align		4
.L_44:
        /*010c*/ 	.word	index@(_Z25fusedCorrectionFluxKernelPKdS0_S0_S0_S0_S0_S0_S0_Pdi)
        /*0110*/ 	.word	0x00000000


	//----- nvinfo : EIATTR_MIN_STACK_SIZE
	.align		4
.L_45:
        /*0114*/ 	.byte	0x04, 0x12
        /*0116*/ 	.short	(.L_47 - .L_46)
	.align		4
.L_46:
        /*0118*/ 	.word	index@(_Z18updateSourceKernelPKdS0_Pdi)
        /*011c*/ 	.word	0x00000000


	//----- nvinfo : EIATTR_MIN_STACK_SIZE
	.align		4
.L_47:
        /*0120*/ 	.byte	0x04, 0x12
        /*0122*/ 	.short	(.L_49 - .L_48)
	.align		4
.L_48:
        /*0124*/ 	.word	index@(_Z20computeCorrectionDivPKdPKiS2_S0_Pdi)
        /*0128*/ 	.word	0x00000000


	//----- nvinfo : EIATTR_MIN_STACK_SIZE
	.align		4
.L_49:
        /*012c*/ 	.byte	0x04, 0x12
        /*012e*/ 	.short	(.L_51 - .L_50)
	.align		4
.L_50:
        /*0130*/ 	.word	index@(_Z27applyBoundaryGradientKernelPKiPKdS2_S2_S2_PdS3_S3_i)
        /*0134*/ 	.word	0x00000000


	//----- nvinfo : EIATTR_MIN_STACK_SIZE
	.align		4
.L_51:
        /*0138*/ 	.byte	0x04, 0x12
        /*013a*/ 	.short	(.L_53 - .L_52)
	.align		4
.L_52:
        /*013c*/ 	.word	index@(_Z19interpololateKernelPdS_S_PKiS1_PKdS_S_S_i)
        /*0140*/ 	.word	0x00000000


	//----- nvinfo : EIATTR_MIN_STACK_SIZE
	.align		4
.L_53:
        /*0144*/ 	.byte	0x04, 0x12
        /*0146*/ 	.short	(.L_55 - .L_54)
	.align		4
.L_54:
        /*0148*/ 	.word	index@(_Z14normalizeGradTPKdPdS1_S1_i)
        /*014c*/ 	.word	0x00000000


	//----- nvinfo : EIATTR_MIN_STACK_SIZE
	.align		4
.L_55:
        /*0150*/ 	.byte	0x04, 0x12
        /*0152*/ 	.short	(.L_57 - .L_56)
	.align		4
.L_56:
        /*0154*/ 	.word	index@(_Z11gradTKernelPKdPKiS2_S0_S0_S0_S0_PdS3_S3_i)
        /*0158*/ 	.word	0x00000000


	//----- nvinfo : EIATTR_MIN_STACK_SIZE
	.align		4
.L_57:
        /*015c*/ 	.byte	0x04, 0x12
        /*015e*/ 	.short	(.L_59 - .L_58)
	.align		4
.L_58:
        /*0160*/ 	.word	index@(_Z14boundaryKernelPiPS_PPdS2_S2_S2_S1_S1_ii)
        /*0164*/ 	.word	0x00000000


	//----- nvinfo : EIATTR_MIN_STACK_SIZE
	.align		4
.L_59:
        /*0168*/ 	.byte	0x04, 0x12
        /*016a*/ 	.short	(.L_61 - .L_60)
	.align		4
.L_60:
        /*016c*/ 	.word	index@(_Z10faceKernelPdS_S_PiS0_S_S_S_i)
        /*0170*/ 	.word	0x00000000


	//----- nvinfo : EIATTR_MIN_STACK_SIZE
	.align		4
.L_61:
        /*0174*/ 	.byte	0x04, 0x12
        /*0176*/ 	.short	(.L_63 - .L_62)
	.align		4
.L_62:
        /*0178*/ 	.word	index@(_Z10cellKernelPdS_dS_S_i)
        /*017c*/ 	.word	0x00000000
.L_63:


//--------------------- .nv.compat                --------------------------
	.section	.nv.compat,"",@"SHT_CUDA_COMPAT_INFO"
	.align	4
        /*0000*/ 	.byte	0x02, 0x09, 0x00, 0x00, 0x02, 0x02, 0x01, 0x00, 0x02, 0x05, 0x05, 0x00, 0x03, 0x07, 0x01, 0x01
        /*0010*/ 	.byte	0x02, 0x03, 0x00, 0x00, 0x02, 0x06, 0x01, 0x00, 0x04, 0x0b, 0x08, 0x00, 0x01, 0x00, 0x00, 0x00
        /*0020*/ 	.byte	0x00, 0x00, 0x00, 0x00


//--------------------- .nv.info._Z25fusedCorrectionFluxKernelPKdS0_S0_S0_S0_S0_S0_S0_Pdi --------------------------
	.section	.nv.info._Z25fusedCorrectionFluxKernelPKdS0_S0_S0_S0_S0_S0_S0_Pdi,"",@"SHT_CUDA_INFO"
	.sectionflags	@""
	.align	4


	//----- nvinfo : EIATTR_CUDA_API_VERSION
	.align		4
        /*0000*/ 	.byte	0x04, 0x37
        /*0002*/ 	.short	(.L_65 - .L_64)
.L_64:
        /*0004*/ 	.word	0x00000082


	//----- nvinfo : EIATTR_KPARAM_INFO
	.align		4
.L_65:
        /*0008*/ 	.byte	0x04, 0x17
        /*000a*/ 	.short	(.L_67 - .L_66)
.L_66:
        /*000c*/ 	.word	0x00000000
        /*0010*/ 	.short	0x0009
        /*0012*/ 	.short	0x0048
        /*0014*/ 	.byte	0x00, 0xf0, 0x11, 0x00


	//----- nvinfo : EIATTR_KPARAM_INFO
	.align		4
.L_67:
        /*0018*/ 	.byte	0x04, 0x17
        /*001a*/ 	.short	(.L_69 - .L_68)
.L_68:
        /*001c*/ 	.word	0x00000000
        /*0020*/ 	.short	0x0008
        /*0022*/ 	.short	0x0040
        /*0024*/ 	.byte	0x00, 0xf5, 0x21, 0x00


	//----- nvinfo : EIATTR_KPARAM_INFO
	.align		4
.L_69:
        /*0028*/ 	.byte	0x04, 0x17
        /*002a*/ 	.short	(.L_71 - .L_70)
.L_70:
        /*002c*/ 	.word	0x00000000
        /*0030*/ 	.short	0x0007
        /*0032*/ 	.short	0x0038
        /*0034*/ 	.byte	0x00, 0xf5, 0x21, 0x00


	//----- nvinfo : EIATTR_KPARAM_INFO
	.align		4
.L_71:
        /*0038*/ 	.byte	0x04, 0x17
        /*003a*/ 	.short	(.L_73 - .L_72)
.L_72:
        /*003c*/ 	.word	0x00000000
        /*0040*/ 	.short	0x0006
        /*0042*/ 	.short	0x0030
        /*0044*/ 	.byte	0x00, 0xf5, 0x21, 0x00


	//----- nvinfo : EIATTR_KPARAM_INFO
	.align		4
.L_73:
        /*0048*/ 	.byte	0x04, 0x17
        /*004a*/ 	.short	(.L_75 - .L_74)
.L_74:
        /*004c*/ 	.word	0x00000000
        /*0050*/ 	.short	0x0005
        /*0052*/ 	.short	0x0028
        /*0054*/ 	.byte	0x00, 0xf5, 0x21, 0x00


	//----- nvinfo : EIATTR_KPARAM_INFO
	.align		4
.L_75:
        /*0058*/ 	.byte	0x04, 0x17
        /*005a*/ 	.short	(.L_77 - .L_76)
.L_76:
        /*005c*/ 	.word	0x00000000
        /*0060*/ 	.short	0x0004
        /*0062*/ 	.short	0x0020
        /*0064*/ 	.byte	0x00, 0xf5, 0x21, 0x00


	//----- nvinfo : EIATTR_KPARAM_INFO
	.align		4
.L_77:
        /*0068*/ 	.byte	0x04, 0x17
        /*006a*/ 	.short	(.L_79 - .L_78)
.L_78:
        /*006c*/ 	.word	0x00000000
        /*0070*/ 	.short	0x0003
        /*0072*/ 	.short	0x0018
        /*0074*/ 	.byte	0x00, 0xf5, 0x21, 0x00


	//----- nvinfo : EIATTR_KPARAM_INFO
	.align		4
.L_79:
        /*0078*/ 	.byte	0x04, 0x17
        /*007a*/ 	.short	(.L_81 - .L_80)
.L_80:
        /*007c*/ 	.word	0x00000000
        /*0080*/ 	.short	0x0002
        /*0082*/ 	.short	0x0010
        /*0084*/ 	.byte	0x00, 0xf5, 0x21, 0x00


	//----- nvinfo : EIATTR_KPARAM_INFO
	.align		4
.L_81:
        /*0088*/ 	.byte	0x04, 0x17
        /*008a*/ 	.short	(.L_83 - .L_82)
.L_82:
        /*008c*/ 	.word	0x00000000
        /*0090*/ 	.short	0x0001
        /*0092*/ 	.short	0x0008
        /*0094*/ 	.byte	0x00, 0xf5, 0x21, 0x00


	//----- nvinfo : EIATTR_KPARAM_INFO
	.align		4
.L_83:
        /*0098*/ 	.byte	0x04, 0x17
        /*009a*/ 	.short	(.L_85 - .L_84)
.L_84:
        /*009c*/ 	.word	0x00000000
        /*00a0*/ 	.short	0x0000
        /*00a2*/ 	.short	0x0000
        /*00a4*/ 	.byte	0x00, 0xf5, 0x21, 0x00


	//----- nvinfo : EIATTR_SPARSE_MMA_MASK
	.align		4
.L_85:
        /*00a8*/ 	.byte	0x03, 0x50
        /*00aa*/ 	.short	0x0000


	//----- nvinfo : EIATTR_MAXREG_COUNT
	.align		4
        /*00ac*/ 	.byte	0x03, 0x1b
        /*00ae*/ 	.short	0x00ff


	//----- nvinfo : EIATTR_MERCURY_ISA_VERSION
	.align		4
        /*00b0*/ 	.byte	0x03, 0x5f
        /*00b2*/ 	.short	0x0101


	//----- nvinfo : EIATTR_VRC_CTA_INIT_COUNT
	.align		4
        /*00b4*/ 	.byte	0x02, 0x4a
	.zero		1
	.zero		1


	//----- nvinfo : EIATTR_EXIT_INSTR_OFFSETS
	.align		4
        /*00b8*/ 	.byte	0x04, 0x1c
        /*00ba*/ 	.short	(.L_87 - .L_86)


	//   ....[0]....
.L_86:
        /*00bc*/ 	.word	0x00000070


	//   ....[1]....
        /*00c0*/ 	.word	0x00000290


	//----- nvinfo : EIATTR_CBANK_PARAM_SIZE
	.align		4
.L_87:
        /*00c4*/ 	.byte	0x03, 0x19
        /*00c6*/ 	.short	0x004c


	//----- nvinfo : EIATTR_PARAM_CBANK
	.align		4
        /*00c8*/ 	.byte	0x04, 0x0a
        /*00ca*/ 	.short	(.L_89 - .L_88)
	.align		4
.L_88:
        /*00cc*/ 	.word	index@(.nv.constant0._Z25fusedCorrectionFluxKernelPKdS0_S0_S0_S0_S0_S0_S0_Pdi)
        /*00d0*/ 	.short	0x0380
        /*00d2*/ 	.short	0x004c


	//----- nvinfo : EIATTR_SW_WAR
	.align		4
.L_89:
        /*00d4*/ 	.byte	0x04, 0x36
        /*00d6*/ 	.short	(.L_91 - .L_90)
.L_90:
        /*00d8*/ 	.word	0x00000008
.L_91:


//--------------------- .nv.info._Z18updateSourceKernelPKdS0_Pdi --------------------------
	.section	.nv.info._Z18updateSourceKernelPKdS0_Pdi,"",@"SHT_CUDA_INFO"
	.sectionflags	@""
	.align	4


	//----- nvinfo : EIATTR_CUDA_API_VERSION
	.align		4
        /*0000*/ 	.byte	0x04, 0x37
        /*0002*/ 	.short	(.L_93 - .L_92)
.L_92:
        /*0004*/ 	.word	0x00000082


	//----- nvinfo : EIATTR_KPARAM_INFO
	.align		4
.L_93:
        /*0008*/ 	.byte	0x04, 0x17
        /*000a*/ 	.short	(.L_95 - .L_94)
.L_94:
        /*000c*/ 	.word	0x00000000
        /*0010*/ 	.short	0x0003
        /*0012*/ 	.short	0x0018
        /*0014*/ 	.byte	0x00, 0xf0, 0x11, 0x00


	//----- nvinfo : EIATTR_KPARAM_INFO
	.align		4
.L_95:
        /*0018*/ 	.byte	0x04, 0x17
        /*001a*/ 	.short	(.L_97 - .L_96)
.L_96:
        /*001c*/ 	.word	0x00000000
        /*0020*/ 	.short	0x0002
        /*0022*/ 	.short	0x0010
        /*0024*/ 	.byte	0x00, 0xf5, 0x21, 0x00


	//----- nvinfo : EIATTR_KPARAM_INFO
	.align		4
.L_97:
        /*0028*/ 	.byte	0x04, 0x17
        /*002a*/ 	.short	(.L_99 - .L_98)
.L_98:
        /*002c*/ 	.word	0x00000000
        /*0030*/ 	.short	0x0001
        /*0032*/ 	.short	0x0008
        /*0034*/ 	.byte	0x00, 0xf5, 0x21, 0x00


	//----- nvinfo : EIATTR_KPARAM_INFO
	.align		4
.L_99:
        /*0038*/ 	.byte	0x04, 0x17
        /*003a*/ 	.short	(.L_101 - .L_100)
.L_100:
        /*003c*/ 	.word	0x00000000
        /*0040*/ 	.short	0x0000
        /*0042*/ 	.short	0x0000
        /*0044*/ 	.byte	0x00, 0xf5, 0x21, 0x00


	//----- nvinfo : EIATTR_SPARSE_MMA_MASK
	.align		4
.L_101:
        /*0048*/ 	.byte	0x03, 0x50
        /*004a*/ 	.short	0x0000


	//----- nvinfo : EIATTR_MAXREG_COUNT
	.align		4
        /*004c*/ 	.byte	0x03, 0x1b
        /*004e*/ 	.short	0x00ff


	//----- nvinfo : EIATTR_MERCURY_ISA_VERSION
	.align		4
        /*0050*/ 	.byte	0x03, 0x5f
        /*0052*/ 	.short	0x0101


	//----- nvinfo : EIATTR_VRC_CTA_INIT_COUNT
	.align		4
        /*0054*/ 	.byte	0x02, 0x4a
	.zero		1
	.zero		1


	//----- nvinfo : EIATTR_EXIT_INSTR_OFFSETS
	.align		4
        /*0058*/ 	.byte	0x04, 0x1c
        /*005a*/ 	.short	(.L_103 - .L_102)


	//   ....[0]....
.L_102:
        /*005c*/ 	.word	0x00000070


	//   ....[1]....
        /*0060*/ 	.word	0x00000140


	//----- nvinfo : EIATTR_CBANK_PARAM_SIZE
	.align		4
.L_103:
        /*0064*/ 	.byte	0x03, 0x19
        /*0066*/ 	.short	0x001c


	//----- nvinfo : EIATTR_PARAM_CBANK
	.align		4
        /*0068*/ 	.byte	0x04, 0x0a
        /*006a*/ 	.short	(.L_105 - .L_104)
	.align		4
.L_104:
        /*006c*/ 	.word	index@(.nv.constant0._Z18updateSourceKernelPKdS0_Pdi)
        /*0070*/ 	.short	0x0380
        /*0072*/ 	.short	0x001c


	//----- nvinfo : EIATTR_SW_WAR
	.align		4
.L_105:
        /*0074*/ 	.byte	0x04, 0x36
        /*0076*/ 	.short	(.L_107 - .L_106)
.L_106:
        /*0078*/ 	.word	0x00000008
.L_107:


//--------------------- .nv.info._Z20computeCorrectionDivPKdPKiS2_S0_Pdi --------------------------
	.section	.nv.info._Z20computeCorrectionDivPKdPKiS2_S0_Pdi,"",@"SHT_CUDA_INFO"
	.sectionflags	@""
	.align	4


	//----- nvinfo : EIATTR_CUDA_API_VERSION
	.align		4
        /*0000*/ 	.byte	0x04, 0x37
        /*0002*/ 	.short	(.L_109 - .L_108)
.L_108:
        /*0004*/ 	.word	0x00000082


	//----- nvinfo : EIATTR_KPARAM_INFO
	.align		4
.L_109:
        /*0008*/ 	.byte	0x04, 0x17
        /*000a*/ 	.short	(.L_111 - .L_110)
.L_110:
        /*000c*/ 	.word	0x00000000
        /*0010*/ 	.short	0x0005
        /*0012*/ 	.short	0x0028
        /*0014*/ 	.byte	0x00, 0xf0, 0x11, 0x00


	//----- nvinfo : EIATTR_KPARAM_INFO
	.align		4
.L_111:
        /*0018*/ 	.byte	0x04, 0x17
        /*001a*/ 	.short	(.L_113 - .L_112)
.L_112:
        /*001c*/ 	.word	0x00000000
        /*0020*/ 	.short	0x0004
        /*0022*/ 	.short	0x0020
        /*0024*/ 	.byte	0x00, 0xf5, 0x21, 0x00


	//----- nvinfo : EIATTR_KPARAM_INFO
	.align		4
.L_113:
        /*0028*/ 	.byte	0x04, 0x17
        /*002a*/ 	.short	(.L_115 - .L_114)
.L_114:
        /*002c*/ 	.word	0x00000000
        /*0030*/ 	.short	0x0003
        /*0032*/ 	.short	0x0018
        /*0034*/ 	.byte	0x00, 0xf5, 0x21, 0x00


	//----- nvinfo : EIATTR_KPARAM_INFO
	.align		4
.L_115:
        /*0038*/ 	.byte	0x04, 0x17
        /*003a*/ 	.short	(.L_117 - .L_116)
.L_116:
        /*003c*/ 	.word	0x00000000
        /*0040*/ 	.short	0x0002
        /*0042*/ 	.short	0x0010
        /*0044*/ 	.byte	0x00, 0xf5, 0x21, 0x00


	//----- nvinfo : EIATTR_KPARAM_INFO
	.align		4
.L_117:
        /*0048*/ 	.byte	0x04, 0x17
        /*004a*/ 	.short	(.L_119 - .L_118)
.L_118:
        /*004c*/ 	.word	0x00000000
        /*0050*/ 	.short	0x0001
        /*0052*/ 	.short	0x0008
        /*0054*/ 	.byte	0x00, 0xf5, 0x21, 0x00


	//----- nvinfo : EIATTR_KPARAM_INFO
	.align		4
.L_119:
        /*0058*/ 	.byte	0x04, 0x17
        /*005a*/ 	.short	(.L_121 - .L_120)
.L_120:
        /*005c*/ 	.word	0x00000000
        /*0060*/ 	.short	0x0000
        /*0062*/ 	.short	0x0000
        /*0064*/ 	.byte	0x00, 0xf5, 0x21, 0x00


	//----- nvinfo : EIATTR_SPARSE_MMA_MASK
	.align		4
.L_121:
        /*0068*/ 	.byte	0x03, 0x50
        /*006a*/ 	.short	0x0000


	//----- nvinfo : EIATTR_MAXREG_COUNT
	.align		4
        /*006c*/ 	.byte	0x03, 0x1b
        /*006e*/ 	.short	0x00ff


	//----- nvinfo : EIATTR_MERCURY_ISA_VERSION
	.align		4
        /*0070*/ 	.byte	0x03, 0x5f
        /*0072*/ 	.short	0x0101


	//----- nvinfo : EIATTR_VRC_CTA_INIT_COUNT
	.align		4
        /*0074*/ 	.byte	0x02, 0x4a
	.zero		1
	.zero		1


	//----- nvinfo : EIATTR_EXIT_INSTR_OFFSETS
	.align		4
        /*0078*/ 	.byte	0x04, 0x1c
        /*007a*/ 	.short	(.L_123 - .L_122)


	//   ....[0]....
.L_122:
        /*007c*/ 	.word	0x00000070


	//   ....[1]....
        /*0080*/ 	.word	0x00000450


	//----- nvinfo : EIATTR_CRS_STACK_SIZE
	.align		4
.L_123:
        /*0084*/ 	.byte	0x04, 0x1e
        /*0086*/ 	.short	(.L_125 - .L_124)
.L_124:
        /*0088*/ 	.word	0x00000000


	//----- nvinfo : EIATTR_CBANK_PARAM_SIZE
	.align		4
.L_125:
        /*008c*/ 	.byte	0x03, 0x19
        /*008e*/ 	.short	0x002c


	//----- nvinfo : EIATTR_PARAM_CBANK
	.align		4
        /*0090*/ 	.byte	0x04, 0x0a
        /*0092*/ 	.short	(.L_127 - .L_126)
	.align		4
.L_126:
        /*0094*/ 	.word	index@(.nv.constant0._Z20computeCorrectionDivPKdPKiS2_S0_Pdi)
        /*0098*/ 	.short	0x0380
        /*009a*/ 	.short	0x002c


	//----- nvinfo : EIATTR_SW_WAR
	.align		4
.L_127:
        /*009c*/ 	.byte	0x04, 0x36
        /*009e*/ 	.short	(.L_129 - .L_128)
.L_128:
        /*00a0*/ 	.word	0x00000008
.L_129:


//--------------------- .nv.info._Z27applyBoundaryGradientKernelPKiPKdS2_S2_S2_PdS3_S3_i --------------------------
	.section	.nv.info._Z27applyBoundaryGradientKernelPKiPKdS2_S2_S2_PdS3_S3_i,"",@"SHT_CUDA_INFO"
	.sectionflags	@""
	.align	4


	//----- nvinfo : EIATTR_CUDA_API_VERSION
	.align		4
        /*0000*/ 	.byte	0x04, 0x37
        /*0002*/ 	.short	(.L_131 - .L_130)
.L_130:
        /*0004*/ 	.word	0x00000082


	//----- nvinfo : EIATTR_KPARAM_INFO
	.align		4
.L_131:
        /*0008*/ 	.byte	0x04, 0x17
        /*000a*/ 	.short	(.L_133 - .L_132)
.L_132:
        /*000c*/ 	.word	0x00000000
        /*0010*/ 	.short	0x0008
        /*0012*/ 	.short	0x0040
        /*0014*/ 	.byte	0x00, 0xf0, 0x11, 0x00


	//----- nvinfo : EIATTR_KPARAM_INFO
	.align		4
.L_133:
        /*0018*/ 	.byte	0x04, 0x17
        /*001a*/ 	.short	(.L_135 - .L_134)
.L_134:
        /*001c*/ 	.word	0x00000000
        /*0020*/ 	.short	0x0007
        /*0022*/ 	.short	0x0038
        /*0024*/ 	.byte	0x00, 0xf5, 0x21, 0x00


	//----- nvinfo : EIATTR_KPARAM_INFO
	.align		4
.L_135:
        /*0028*/ 	.byte	0x04, 0x17
        /*002a*/ 	.short	(.L_137 - .L_136)
.L_136:
        /*002c*/ 	.word	0x00000000
        /*0030*/ 	.short	0x0006
        /*0032*/ 	.short	0x0030
        /*0034*/ 	.byte	0x00, 0xf5, 0x21, 0x00


	//----- nvinfo : EIATTR_KPARAM_INFO
	.align		4
.L_137:
        /*0038*/ 	.byte	0x04, 0x17
        /*003a*/ 	.short	(.L_139 - .L_138)
.L_138:
        /*003c*/ 	.word	0x00000000
        /*0040*/ 	.short	0x0005
        /*0042*/ 	.short	0x0028
        /*0044*/ 	.byte	0x00, 0xf5, 0x21, 0x00


	//----- nvinfo : EIATTR_KPARAM_INFO
	.align		4
.L_139:
        /*0048*/ 	.byte	0x04, 0x17
        /*004a*/ 	.short	(.L_141 - .L_140)
.L_140:
        /*004c*/ 	.word	0x00000000
        /*0050*/ 	.short	0x0004
        /*0052*/ 	.short	0x0020
        /*0054*/ 	.byte	0x00, 0xf5, 0x21, 0x00


	//----- nvinfo : EIATTR_KPARAM_INFO
	.align		4
.L_141:
        /*0058*/ 	.byte	0x04, 0x17
        /*005a*/ 	.short	(.L_143 - .L_142)
.L_142:
        /*005c*/ 	.word	0x00000000
        /*0060*/ 	.short	0x0003
        /*0062*/ 	.short	0x0018
        /*0064*/ 	.byte	0x00, 0xf5, 0x21, 0x00


	//----- nvinfo : EIATTR_KPARAM_INFO
	.align		4
.L_143:
        /*0068*/ 	.byte	0x04, 0x17
        /*006a*/ 	.short	(.L_145 - .L_144)
.L_144:
        /*006c*/ 	.word	0x00000000
        /*0070*/ 	.short	0x0002
        /*0072*/ 	.short	0x0010
        /*0074*/ 	.byte	0x00, 0xf5, 0x21, 0x00


	//----- nvinfo : EIATTR_KPARAM_INFO
	.align		4
.L_145:
        /*0078*/ 	.byte	0x04, 0x17
        /*007a*/ 	.short	(.L_147 - .L_146)
.L_146:
        /*007c*/ 	.word	0x00000000
        /*0080*/ 	.short	0x0001
        /*0082*/ 	.short	0x0008
        /*0084*/ 	.byte	0x00, 0xf5, 0x21, 0x00


	//----- nvinfo : EIATTR_KPARAM_INFO
	.align		4
.L_147:
        /*0088*/ 	.byte	0x04, 0x17
        /*008a*/ 	.short	(.L_149 - .L_148)
.L_148:
        /*008c*/ 	.word	0x00000000
        /*0090*/ 	.short	0x0000
        /*0092*/ 	.short	0x0000
        /*0094*/ 	.byte	0x00, 0xf5, 0x21, 0x00


	//----- nvinfo : EIATTR_SPARSE_MMA_MASK
	.align		4
.L_149:
        /*0098*/ 	.byte	0x03, 0x50
        /*009a*/ 	.short	0x0000


	//----- nvinfo : EIATTR_MAXREG_COUNT
	.align		4
        /*009c*/ 	.byte	0x03, 0x1b
        /*009e*/ 	.short	0x00ff


	//----- nvinfo : EIATTR_MERCURY_ISA_VERSION
	.align		4
        /*00a0*/ 	.byte	0x03, 0x5f
        /*00a2*/ 	.short	0x0101


	//----- nvinfo : EIATTR_VRC_CTA_INIT_COUNT
	.align		4
        /*00a4*/ 	.byte	0x02, 0x4a
	.zero		1
	.zero		1


	//----- nvinfo : EIATTR_EXIT_INSTR_OFFSETS
	.align		4
        /*00a8*/ 	.byte	0x04, 0x1c
        /*00aa*/ 	.short	(.L_151 - .L_150)


	//   ....[0]....
.L_150:
        /*00ac*/ 	.word	0x00000070


	//   ....[1]....
        /*00b0*/ 	.word	0x00000240


	//----- nvinfo : EIATTR_CBANK_PARAM_SIZE
	.align		4
.L_151:
        /*00b4*/ 	.byte	0x03, 0x19
        /*00b6*/ 	.short	0x0044


	//----- nvinfo : EIATTR_PARAM_CBANK
	.align		4
        /*00b8*/ 	.byte	0x04, 0x0a
        /*00ba*/ 	.short	(.L_153 - .L_152)
	.align		4
.L_152:
        /*00bc*/ 	.word	index@(.nv.constant0._Z27applyBoundaryGradientKernelPKiPKdS2_S2_S2_PdS3_S3_i)
        /*00c0*/ 	.short	0x0380
        /*00c2*/ 	.short	0x0044


	//----- nvinfo : EIATTR_SW_WAR
	.align		4
.L_153:
        /*00c4*/ 	.byte	0x04, 0x36
        /*00c6*/ 	.short	(.L_155 - .L_154)
.L_154:
        /*00c8*/ 	.word	0x00000008
.L_155:


//--------------------- .nv.info._Z19interpololateKernelPdS_S_PKiS1_PKdS_S_S_i --------------------------
	.section	.nv.info._Z19interpololateKernelPdS_S_PKiS1_PKdS_S_S_i,"",@"SHT_CUDA_INFO"
	.sectionflags	@""
	.align	4


	//----- nvinfo : EIATTR_CUDA_API_VERSION
	.align		4
        /*0000*/ 	.byte	0x04, 0x37
        /*0002*/ 	.short	(.L_157 - .L_156)
.L_156:
        /*0004*/ 	.word	0x00000082


	//----- nvinfo : EIATTR_KPARAM_INFO
	.align		4
.L_157:
        /*0008*/ 	.byte	0x04, 0x17
        /*000a*/ 	.short	(.L_159 - .L_158)
.L_158:
        /*000c*/ 	.word	0x00000000
        /*0010*/ 	.short	0x0009
        /*0012*/ 	.short	0x0048
        /*0014*/ 	.byte	0x00, 0xf0, 0x11, 0x00


	//----- nvinfo : EIATTR_KPARAM_INFO
	.align		4
.L_159:
        /*0018*/ 	.byte	0x04, 0x17
        /*001a*/ 	.short	(.L_161 - .L_160)
.L_160:
        /*001c*/ 	.word	0x00000000
        /*0020*/ 	.short	0x0008
        /*0022*/ 	.short	0x0040
        /*0024*/ 	.byte	0x00, 0xf5, 0x21, 0x00


	//----- nvinfo : EIATTR_KPARAM_INFO
	.align		4
.L_161:
        /*0028*/ 	.byte	0x04, 0x17
        /*002a*/ 	.short	(.L_163 - .L_162)
.L_162:
        /*002c*/ 	.word	0x00000000
        /*0030*/ 	.short	0x0007
        /*0032*/ 	.short	0x0038
        /*0034*/ 	.byte	0x00, 0xf5, 0x21, 0x00


	//----- nvinfo : EIATTR_KPARAM_INFO
	.align		4
.L_163:
        /*0038*/ 	.byte	0x04, 0x17
        /*003a*/ 	.short	(.L_165 - .L_164)
.L_164:
        /*003c*/ 	.word	0x00000000
        /*0040*/ 	.short	0x0006
        /*0042*/ 	.short	0x0030
        /*0044*/ 	.byte	0x00, 0xf5, 0x21, 0x00


	//----- nvinfo : EIATTR_KPARAM_INFO
	.align		4
.L_165:
        /*0048*/ 	.byte	0x04, 0x17
        /*004a*/ 	.short	(.L_167 - .L_166)
.L_166:
        /*004c*/ 	.word	0x00000000
        /*0050*/ 	.short	0x0005
        /*0052*/ 	.short	0x0028
        /*0054*/ 	.byte	0x00, 0xf5, 0x21, 0x00


	//----- nvinfo : EIATTR_KPARAM_INFO
	.align		4
.L_167:
        /*0058*/ 	.byte	0x04, 0x17
        /*005a*/ 	.short	(.L_169 - .L_168)
.L_168:
        /*005c*/ 	.word	0x00000000
        /*0060*/ 	.short	0x0004
        /*0062*/ 	.short	0x0020
        /*0064*/ 	.byte	0x00, 0xf5, 0x21, 0x00


	//----- nvinfo : EIATTR_KPARAM_INFO
	.align		4
.L_169:
        /*0068*/ 	.byte	0x04, 0x17
        /*006a*/ 	.short	(.L_171 - .L_170)
.L_170:
        /*006c*/ 	.word	0x00000000
        /*0070*/ 	.short	0x0003
        /*0072*/ 	.short	0x0018
        /*0074*/ 	.byte	0x00, 0xf5, 0x21, 0x00


	//----- nvinfo : EIATTR_KPARAM_INFO
	.align		4
.L_171:
        /*0078*/ 	.byte	0x04, 0x17
        /*007a*/ 	.short	(.L_173 - .L_172)
.L_172:
        /*007c*/ 	.word	0x00000000
        /*0080*/ 	.short	0x0002
        /*0082*/ 	.short	0x0010
        /*0084*/ 	.byte	0x00, 0xf5, 0x21, 0x00


	//----- nvinfo : EIATTR_KPARAM_INFO
	.align		4
.L_173:
        /*0088*/ 	.byte	0x04, 0x17
        /*008a*/ 	.short	(.L_175 - .L_174)
.L_174:
        /*008c*/ 	.word	0x00000000
        /*0090*/ 	.short	0x0001
        /*0092*/ 	.short	0x0008
        /*0094*/ 	.byte	0x00, 0xf5, 0x21, 0x00


	//----- nvinfo : EIATTR_KPARAM_INFO
	.align		4
.L_175:
        /*0098*/ 	.byte	0x04, 0x17
        /*009a*/ 	.short	(.L_177 - .L_176)
.L_176:
        /*009c*/ 	.word	0x00000000
        /*00a0*/ 	.short	0x0000
        /*00a2*/ 	.short	0x0000
        /*00a4*/ 	.byte	0x00, 0xf5, 0x21, 0x00


	//----- nvinfo : EIATTR_SPARSE_MMA_MASK
	.align		4
.L_177:
        /*00a8*/ 	.byte	0x03, 0x50
        /*00aa*/ 	.short	0x0000


	//----- nvinfo : EIATTR_MAXREG_COUNT
	.align		4
        /*00ac*/ 	.byte	0x03, 0x1b
        /*00ae*/ 	.short	0x00ff


	//----- nvinfo : EIATTR_MERCURY_ISA_VERSION
	.align		4
        /*00b0*/ 	.byte	0x03, 0x5f
        /*00b2*/ 	.short	0x0101


	//----- nvinfo : EIATTR_VRC_CTA_INIT_COUNT
	.align		4
        /*00b4*/ 	.byte	0x02, 0x4a
	.zero		1
	.zero		1


	//----- nvinfo : EIATTR_EXIT_INSTR_OFFSETS
	.align		4
        /*00b8*/ 	.byte	0x04, 0x1c
        /*00ba*/ 	.short	(.L_179 - .L_178)


	//   ....[0]....
.L_178:
        /*00bc*/ 	.word	0x00000070


	//   ....[1]....
        /*00c0*/ 	.word	0x00000350


	//----- nvinfo : EIATTR_CBANK_PARAM_SIZE
	.align		4
.L_179:
        /*00c4*/ 	.byte	0x03, 0x19
        /*00c6*/ 	.short	0x004c


	//----- nvinfo : EIATTR_PARAM_CBANK
	.align		4
        /*00c8*/ 	.byte	0x04, 0x0a
        /*00ca*/ 	.short	(.L_181 - .L_180)
	.align		4
.L_180:
        /*00cc*/ 	.word	index@(.nv.constant0._Z19interpololateKernelPdS_S_PKiS1_PKdS_S_S_i)
        /*00d0*/ 	.short	0x0380
        /*00d2*/ 	.short	0x004c


	//----- nvinfo : EIATTR_SW_WAR
	.align		4
.L_181:
        /*00d4*/ 	.byte	0x04, 0x36
        /*00d6*/ 	.short	(.L_183 - .L_182)
.L_182:
        /*00d8*/ 	.word	0x00000008
.L_183:


//--------------------- .nv.info._Z14normalizeGradTPKdPdS1_S1_i --------------------------
	.section	.nv.info._Z14normalizeGradTPKdPdS1_S1_i,"",@"SHT_CUDA_INFO"
	.sectionflags	@""
	.align	4


	//----- nvinfo : EIATTR_CUDA_API_VERSION
	.align		4
        /*0000*/ 	.byte	0x04, 0x37
        /*0002*/ 	.short	(.L_185 - .L_184)
.L_184:
        /*0004*/ 	.word	0x00000082


	//----- nvinfo : EIATTR_KPARAM_INFO
	.align		4
.L_185:
        /*0008*/ 	.byte	0x04, 0x17
        /*000a*/ 	.short	(.L_187 - .L_186)
.L_186:
        /*000c*/ 	.word	0x00000000
        /*0010*/ 	.short	0x0004
        /*0012*/ 	.short	0x0020
        /*0014*/ 	.byte	0x00, 0xf0, 0x11, 0x00


	//----- nvinfo : EIATTR_KPARAM_INFO
	.align		4
.L_187:
        /*0018*/ 	.byte	0x04, 0x17
        /*001a*/ 	.short	(.L_189 - .L_188)
.L_188:
        /*001c*/ 	.word	0x00000000
        /*0020*/ 	.short	0x0003
        /*0022*/ 	.short	0x0018
        /*0024*/ 	.byte	0x00, 0xf5, 0x21, 0x00


	//----- nvinfo : EIATTR_KPARAM_INFO
	.align		4
.L_189:
        /*0028*/ 	.byte	0x04, 0x17
        /*002a*/ 	.short	(.L_191 - .L_190)
.L_190:
        /*002c*/ 	.word	0x00000000
        /*0030*/ 	.short	0x0002
        /*0032*/ 	.short	0x0010
        /*0034*/ 	.byte	0x00, 0xf5, 0x21, 0x00


	//----- nvinfo : EIATTR_KPARAM_INFO
	.align		4
.L_191:
        /*0038*/ 	.byte	0x04, 0x17
        /*003a*/ 	.short	(.L_193 - .L_192)
.L_192:
        /*003c*/ 	.word	0x00000000
        /*0040*/ 	.short	0x0001
        /*0042*/ 	.short	0x0008
        /*0044*/ 	.byte	0x00, 0xf5, 0x21, 0x00


	//----- nvinfo : EIATTR_KPARAM_INFO
	.align		4
.L_193:
        /*0048*/ 	.byte	0x04, 0x17
        /*004a*/ 	.short	(.L_195 - .L_194)
.L_194:
        /*004c*/ 	.word	0x00000000
        /*0050*/ 	.short	0x0000
        /*0052*/ 	.short	0x0000
        /*0054*/ 	.byte	0x00, 0xf5, 0x21, 0x00


	//----- nvinfo : EIATTR_SPARSE_MMA_MASK
	.align		4
.L_195:
        /*0058*/ 	.byte	0x03, 0x50
        /*005a*/ 	.short	0x0000


	//----- nvinfo : EIATTR_MAXREG_COUNT
	.align		4
        /*005c*/ 	.byte	0x03, 0x1b
        /*005e*/ 	.short	0x00ff


	//----- nvinfo : EIATTR_MERCURY_ISA_VERSION
	.align		4
        /*0060*/ 	.byte	0x03, 0x5f
        /*0062*/ 	.short	0x0101


	//----- nvinfo : EIATTR_VRC_CTA_INIT_COUNT
	.align		4
        /*0064*/ 	.byte	0x02, 0x4a
	.zero		1
	.zero		1


	//----- nvinfo : EIATTR_EXIT_INSTR_OFFSETS
	.align		4
        /*0068*/ 	.byte	0x04, 0x1c
        /*006a*/ 	.short	(.L_197 - .L_196)


	//   ....[0]....
.L_196:
        /*006c*/ 	.word	0x00000070


	//   ....[1]....
        /*0070*/ 	.word	0x000000f0


	//   ....[2]....
        /*0074*/ 	.word	0x00000640


	//----- nvinfo : EIATTR_CRS_STACK_SIZE
	.align		4
.L_197:
        /*0078*/ 	.byte	0x04, 0x1e
        /*007a*/ 	.short	(.L_199 - .L_198)
.L_198:
        /*007c*/ 	.word	0x00000000


	//----- nvinfo : EIATTR_CBANK_PARAM_SIZE
	.align		4
.L_199:
        /*0080*/ 	.byte	0x03, 0x19
        /*0082*/ 	.short	0x0024


	//----- nvinfo : EIATTR_PARAM_CBANK
	.align		4
        /*0084*/ 	.byte	0x04, 0x0a
        /*0086*/ 	.short	(.L_201 - .L_200)
	.align		4
.L_200:
        /*0088*/ 	.word	index@(.nv.constant0._Z14normalizeGradTPKdPdS1_S1_i)
        /*008c*/ 	.short	0x0380
        /*008e*/ 	.short	0x0024


	//----- nvinfo : EIATTR_SW_WAR
	.align		4
.L_201:
        /*0090*/ 	.byte	0x04, 0x36
        /*0092*/ 	.short	(.L_203 - .L_202)
.L_202:
        /*0094*/ 	.word	0x00000008
.L_203:


//--------------------- .nv.info._Z11gradTKernelPKdPKiS2_S0_S0_S0_S0_PdS3_S3_i --------------------------
	.section	.nv.info._Z11gradTKernelPKdPKiS2_S0_S0_S0_S0_PdS3_S3_i,"",@"SHT_CUDA_INFO"
	.sectionflags	@""
	.align	4


	//----- nvinfo : EIATTR_CUDA_API_VERSION
	.align		4
        /*0000*/ 	.byte	0x04, 0x37
        /*0002*/ 	.short	(.L_205 - .L_204)
.L_204:
        /*0004*/ 	.word	0x00000082


	//----- nvinfo : EIATTR_KPARAM_INFO
	.align		4
.L_205:
        /*0008*/ 	.byte	0x04, 0x17
        /*000a*/ 	.short	(.L_207 - .L_206)
.L_206:
        /*000c*/ 	.word	0x00000000
        /*0010*/ 	.short	0x000a
        /*0012*/ 	.short	0x0050
        /*0014*/ 	.byte	0x00, 0xf0, 0x11, 0x00


	//----- nvinfo : EIATTR_KPARAM_INFO
	.align		4
.L_207:
        /*0018*/ 	.byte	0x04, 0x17
        /*001a*/ 	.short	(.L_209 - .L_208)
.L_208:
        /*001c*/ 	.word	0x00000000
        /*0020*/ 	.short	0x0009
        /*0022*/ 	.short	0x0048
        /*0024*/ 	.byte	0x00, 0xf5, 0x21, 0x00


	//----- nvinfo : EIATTR_KPARAM_INFO
	.align		4
.L_209:
        /*0028*/ 	.byte	0x04, 0x17
        /*002a*/ 	.short	(.L_211 - .L_210)
.L_210:
        /*002c*/ 	.word	0x00000000
        /*0030*/ 	.short	0x0008
        /*0032*/ 	.short	0x0040
        /*0034*/ 	.byte	0x00, 0xf5, 0x21, 0x00


	//----- nvinfo : EIATTR_KPARAM_INFO
	.align		4
.L_211:
        /*0038*/ 	.byte	0x04, 0x17
        /*003a*/ 	.short	(.L_213 - .L_212)
.L_212:
        /*003c*/ 	.word	0x00000000
        /*0040*/ 	.short	0x0007
        /*0042*/ 	.short	0x0038
        /*0044*/ 	.byte	0x00, 0xf5, 0x21, 0x00


	//----- nvinfo : EIATTR_KPARAM_INFO
	.align		4
.L_213:
        /*0048*/ 	.byte	0x04, 0x17
        /*004a*/ 	.short	(.L_215 - .L_214)
.L_214:
        /*004c*/ 	.word	0x00000000
        /*0050*/ 	.short	0x0006
        /*0052*/ 	.short	0x0030
        /*0054*/ 	.byte	0x00, 0xf5, 0x21, 0x00


	//----- nvinfo : EIATTR_KPARAM_INFO
	.align		4
.L_215:
        /*0058*/ 	.byte	0x04, 0x17
        /*005a*/ 	.short	(.L_217 - .L_216)
.L_216:
        /*005c*/ 	.word	0x00000000
        /*0060*/ 	.short	0x0005
        /*0062*/ 	.short	0x0028
        /*0064*/ 	.byte	0x00, 0xf5, 0x21, 0x00


	//----- nvinfo : EIATTR_KPARAM_INFO
	.align		4
.L_217:
        /*0068*/ 	.byte	0x04, 0x17
        /*006a*/ 	.short	(.L_219 - .L_218)
.L_218:
        /*006c*/ 	.word	0x00000000
        /*0070*/ 	.short	0x0004
        /*0072*/ 	.short	0x0020
        /*0074*/ 	.byte	0x00, 0xf5, 0x21, 0x00


	//----- nvinfo : EIATTR_KPARAM_INFO
	.align		4
.L_219:
        /*0078*/ 	.byte	0x04, 0x17
        /*007a*/ 	.short	(.L_221 - .L_220)
.L_220:
        /*007c*/ 	.word	0x00000000
        /*0080*/ 	.short	0x0003
        /*0082*/ 	.short	0x0018
        /*0084*/ 	.byte	0x00, 0xf5, 0x21, 0x00


	//----- nvinfo : EIATTR_KPARAM_INFO
	.align		4
.L_221:
        /*0088*/ 	.byte	0x04, 0x17
        /*008a*/ 	.short	(.L_223 - .L_222)
.L_222:
        /*008c*/ 	.word	0x00000000
        /*0090*/ 	.short	0x0002
        /*0092*/ 	.short	0x0010
        /*0094*/ 	.byte	0x00, 0xf5, 0x21, 0x00


	//----- nvinfo : EIATTR_KPARAM_INFO
	.align		4
.L_223:
        /*0098*/ 	.byte	0x04, 0x17
        /*009a*/ 	.short	(.L_225 - .L_224)
.L_224:
        /*009c*/ 	.word	0x00000000
        /*00a0*/ 	.short	0x0001
        /*00a2*/ 	.short	0x0008
        /*00a4*/ 	.byte	0x00, 0xf5, 0x21, 0x00


	//----- nvinfo : EIATTR_KPARAM_INFO
	.align		4
.L_225:
        /*00a8*/ 	.byte	0x04, 0x17
        /*00aa*/ 	.short	(.L_227 - .L_226)
.L_226:
        /*00ac*/ 	.word	0x00000000
        /*00b0*/ 	.short	0x0000
        /*00b2*/ 	.short	0x0000
        /*00b4*/ 	.byte	0x00, 0xf5, 0x21, 0x00


	//----- nvinfo : EIATTR_SPARSE_MMA_MASK
	.align		4
.L_227:
        /*00b8*/ 	.byte	0x03, 0x50
        /*00ba*/ 	.short	0x0000


	//----- nvinfo : EIATTR_MAXREG_COUNT
	.align		4
        /*00bc*/ 	.byte	0x03, 0x1b
        /*00be*/ 	.short	0x00ff


	//----- nvinfo : EIATTR_MERCURY_ISA_VERSION
	.align		4
        /*00c0*/ 	.byte	0x03, 0x5f
        /*00c2*/ 	.short	0x0101


	//----- nvinfo : EIATTR_VRC_CTA_INIT_COUNT
	.align		4
        /*00c4*/ 	.byte	0x02, 0x4a
	.zero		1
	.zero		1


	//----- nvinfo : EIATTR_EXIT_INSTR_OFFSETS
	.align		4
        /*00c8*/ 	.byte	0x04, 0x1c
        /*00ca*/ 	.short	(.L_229 - .L_228)


	//   ....[0]....
.L_228:
        /*00cc*/ 	.word	0x00000070


	//   ....[1]....
        /*00d0*/ 	.word	0x000003b0


	//----- nvinfo : EIATTR_CBANK_PARAM_SIZE
	.align		4
.L_229:
        /*00d4*/ 	.byte	0x03, 0x19
        /*00d6*/ 	.short	0x0054


	//----- nvinfo : EIATTR_PARAM_CBANK
	.align		4
        /*00d8*/ 	.byte	0x04, 0x0a
        /*00da*/ 	.short	(.L_231 - .L_230)
	.align		4
.L_230:
        /*00dc*/ 	.word	index@(.nv.constant0._Z11gradTKernelPKdPKiS2_S0_S0_S0_S0_PdS3_S3_i)
        /*00e0*/ 	.short	0x0380
        /*00e2*/ 	.short	0x0054


	//----- nvinfo : EIATTR_SW_WAR
	.align		4
.L_231:
        /*00e4*/ 	.byte	0x04, 0x36
        /*00e6*/ 	.short	(.L_233 - .L_232)
.L_232:
        /*00e8*/ 	.word	0x00000008
.L_233:


//--------------------- .nv.info._Z14boundaryKernelPiPS_PPdS2_S2_S2_S1_S1_ii --------------------------
	.section	.nv.info._Z14boundaryKernelPiPS_PPdS2_S2_S2_S1_S1_ii,"",@"SHT_CUDA_INFO"
	.sectionflags	@""
	.align	4


	//----- nvinfo : EIATTR_CUDA_API_VERSION
	.align		4
        /*0000*/ 	.byte	0x04, 0x37
        /*0002*/ 	.short	(.L_235 - .L_234)
.L_234:
        /*0004*/ 	.word	0x00000082


	//----- nvinfo : EIATTR_KPARAM_INFO
	.align		4
.L_235:
        /*0008*/ 	.byte	0x04, 0x17
        /*000a*/ 	.short	(.L_237 - .L_236)
.L_236:
        /*000c*/ 	.word	0x00000000
        /*0010*/ 	.short	0x0009
        /*0012*/ 	.short	0x0044
        /*0014*/ 	.byte	0x00, 0xf0, 0x11, 0x00


	//----- nvinfo : EIATTR_KPARAM_INFO
	.align		4
.L_237:
        /*0018*/ 	.byte	0x04, 0x17
        /*001a*/ 	.short	(.L_239 - .L_238)
.L_238:
        /*001c*/ 	.word	0x00000000
        /*0020*/ 	.short	0x0008
        /*0022*/ 	.short	0x0040
        /*0024*/ 	.byte	0x00, 0xf0, 0x11, 0x00


	//----- nvinfo : EIATTR_KPARAM_INFO
	.align		4
.L_239:
        /*0028*/ 	.byte	0x04, 0x17
        /*002a*/ 	.short	(.L_241 - .L_240)
.L_240:
        /*002c*/ 	.word	0x00000000
        /*0030*/ 	.short	0x0007
        /*0032*/ 	.short	0x0038
        /*0034*/ 	.byte	0x00, 0xf5, 0x21, 0x00


	//----- nvinfo : EIATTR_KPARAM_INFO
	.align		4
.L_241:
        /*0038*/ 	.byte	0x04, 0x17
        /*003a*/ 	.short	(.L_243 - .L_242)
.L_242:
        /*003c*/ 	.word	0x00000000
        /*0040*/ 	.short	0x0006
        /*0042*/ 	.short	0x0030
        /*0044*/ 	.byte	0x00, 0xf5, 0x21, 0x00


	//----- nvinfo : EIATTR_KPARAM_INFO
	.align		4
.L_243:
        /*0048*/ 	.byte	0x04, 0x17
        /*004a*/ 	.short	(.L_245 - .L_244)
.L_244:
        /*004c*/ 	.word	0x00000000
        /*0050*/ 	.short	0x0005
        /*0052*/ 	.short	0x0028
        /*0054*/ 	.byte	0x00, 0xf5, 0x21, 0x00


	//----- nvinfo : EIATTR_KPARAM_INFO
	.align		4
.L_245:
        /*0058*/ 	.byte	0x04, 0x17
        /*005a*/ 	.short	(.L_247 - .L_246)
.L_246:
        /*005c*/ 	.word	0x00000000
        /*0060*/ 	.short	0x0004
        /*0062*/ 	.short	0x0020
        /*0064*/ 	.byte	0x00, 0xf5, 0x21, 0x00


	//----- nvinfo : EIATTR_KPARAM_INFO
	.align		4
.L_247:
        /*0068*/ 	.byte	0x04, 0x17
        /*006a*/ 	.short	(.L_249 - .L_248)
.L_248:
        /*006c*/ 	.word	0x00000000
        /*0070*/ 	.short	0x0003
        /*0072*/ 	.short	0x0018
        /*0074*/ 	.byte	0x00, 0xf5, 0x21, 0x00


	//----- nvinfo : EIATTR_KPARAM_INFO
	.align		4
.L_249:
        /*0078*/ 	.byte	0x04, 0x17
        /*007a*/ 	.short	(.L_251 - .L_250)
.L_250:
        /*007c*/ 	.word	0x00000000
        /*0080*/ 	.short	0x0002
        /*0082*/ 	.short	0x0010
        /*0084*/ 	.byte	0x00, 0xf5, 0x21, 0x00


	//----- nvinfo : EIATTR_KPARAM_INFO
	.align		4
.L_251:
        /*0088*/ 	.byte	0x04, 0x17
        /*008a*/ 	.short	(.L_253 - .L_252)
.L_252:
        /*008c*/ 	.word	0x00000000
        /*0090*/ 	.short	0x0001
        /*0092*/ 	.short	0x0008
        /*0094*/ 	.byte	0x00, 0xf5, 0x21, 0x00


	//----- nvinfo : EIATTR_KPARAM_INFO
	.align		4
.L_253:
        /*0098*/ 	.byte	0x04, 0x17
        /*009a*/ 	.short	(.L_255 - .L_254)
.L_254:
        /*009c*/ 	.word	0x00000000
        /*00a0*/ 	.short	0x0000
        /*00a2*/ 	.short	0x0000
        /*00a4*/ 	.byte	0x00, 0xf5, 0x21, 0x00


	//----- nvinfo : EIATTR_SPARSE_MMA_MASK
	.align		4
.L_255:
        /*00a8*/ 	.byte	0x03, 0x50
        /*00aa*/ 	.short	0x0000


	//----- nvinfo : EIATTR_MAXREG_COUNT
	.align		4
        /*00ac*/ 	.byte	0x03, 0x1b
        /*00ae*/ 	.short	0x00ff


	//----- nvinfo : EIATTR_MERCURY_ISA_VERSION
	.align		4
        /*00b0*/ 	.byte	0x03, 0x5f
        /*00b2*/ 	.short	0x0101


	//----- nvinfo : EIATTR_VRC_CTA_INIT_COUNT
	.align		4
        /*00b4*/ 	.byte	0x02, 0x4a
	.zero		1
	.zero		1


	//----- nvinfo : EIATTR_EXIT_INSTR_OFFSETS
	.align		4
        /*00b8*/ 	.byte	0x04, 0x1c
        /*00ba*/ 	.short	(.L_257 - .L_256)


	//   ....[0]....
.L_256:
        /*00bc*/ 	.word	0x00000100


	//   ....[1]....
        /*00c0*/ 	.word	0x000003d0


	//----- nvinfo : EIATTR_CBANK_PARAM_SIZE
	.align		4
.L_257:
        /*00c4*/ 	.byte	0x03, 0x19
        /*00c6*/ 	.short	0x0048


	//----- nvinfo : EIATTR_PARAM_CBANK
	.align		4
        /*00c8*/ 	.byte	0x04, 0x0a
        /*00ca*/ 	.short	(.L_259 - .L_258)
	.align		4
.L_258:
        /*00cc*/ 	.word	index@(.nv.constant0._Z14boundaryKernelPiPS_PPdS2_S2_S2_S1_S1_ii)
        /*00d0*/ 	.short	0x0380
        /*00d2*/ 	.short	0x0048


	//----- nvinfo : EIATTR_SW_WAR
	.align		4
.L_259:
        /*00d4*/ 	.byte	0x04, 0x36
        /*00d6*/ 	.short	(.L_261 - .L_260)
.L_260:
        /*00d8*/ 	.word	0x00000008
.L_261:


//--------------------- .nv.info._Z10faceKernelPdS_S_PiS0_S_S_S_i --------------------------
	.section	.nv.info._Z10faceKernelPdS_S_PiS0_S_S_S_i,"",@"SHT_CUDA_INFO"
	.sectionflags	@""
	.align	4


	//----- nvinfo : EIATTR_CUDA_API_VERSION
	.align		4
        /*0000*/ 	.byte	0x04, 0x37
        /*0002*/ 	.short	(.L_263 - .L_262)
.L_262:
        /*0004*/ 	.word	0x00000082


	//----- nvinfo : EIATTR_KPARAM_INFO
	.align		4
.L_263:
        /*0008*/ 	.byte	0x04, 0x17
        /*000a*/ 	.short	(.L_265 - .L_264)
.L_264:
        /*000c*/ 	.word	0x00000000
        /*0010*/ 	.short	0x0008
        /*0012*/ 	.short	0x0040
        /*0014*/ 	.byte	0x00, 0xf0, 0x11, 0x00


	//----- nvinfo : EIATTR_KPARAM_INFO
	.align		4
.L_265:
        /*0018*/ 	.byte	0x04, 0x17
        /*001a*/ 	.short	(.L_267 - .L_266)
.L_266:
        /*001c*/ 	.word	0x00000000
        /*0020*/ 	.short	0x0007
        /*0022*/ 	.short	0x0038
        /*0024*/ 	.byte	0x00, 0xf5, 0x21, 0x00


	//----- nvinfo : EIATTR_KPARAM_INFO
	.align		4
.L_267:
        /*0028*/ 	.byte	0x04, 0x17
        /*002a*/ 	.short	(.L_269 - .L_268)
.L_268:
        /*002c*/ 	.word	0x00000000
        /*0030*/ 	.short	0x0006
        /*0032*/ 	.short	0x0030
        /*0034*/ 	.byte	0x00, 0xf5, 0x21, 0x00


	//----- nvinfo : EIATTR_KPARAM_INFO
	.align		4
.L_269:
        /*0038*/ 	.byte	0x04, 0x17
        /*003a*/ 	.short	(.L_271 - .L_270)
.L_270:
        /*003c*/ 	.word	0x00000000
        /*0040*/ 	.short	0x0005
        /*0042*/ 	.short	0x0028
        /*0044*/ 	.byte	0x00, 0xf5, 0x21, 0x00


	//----- nvinfo : EIATTR_KPARAM_INFO
	.align		4
.L_271:
        /*0048*/ 	.byte	0x04, 0x17
        /*004a*/ 	.short	(.L_273 - .L_272)
.L_272:
        /*004c*/ 	.word	0x00000000
        /*0050*/ 	.short	0x0004
        /*0052*/ 	.short	0x0020
        /*0054*/ 	.byte	0x00, 0xf5, 0x21, 0x00


	//----- nvinfo : EIATTR_KPARAM_INFO
	.align		4
.L_273:
        /*0058*/ 	.byte	0x04, 0x17
        /*005a*/ 	.short	(.L_275 - .L_274)
.L_274:
        /*005c*/ 	.word	0x00000000
        /*0060*/ 	.short	0x0003
        /*0062*/ 	.short	0x0018
        /*0064*/ 	.byte	0x00, 0xf5, 0x21, 0x00


	//----- nvinfo : EIATTR_KPARAM_INFO
	.align		4
.L_275:
        /*0068*/ 	.byte	0x04, 0x17
        /*006a*/ 	.short	(.L_277 - .L_276)
.L_276:
        /*006c*/ 	.word	0x00000000
        /*0070*/ 	.short	0x0002
        /*0072*/ 	.short	0x0010
        /*0074*/ 	.byte	0x00, 0xf5, 0x21, 0x00


	//----- nvinfo : EIATTR_KPARAM_INFO
	.align		4
.L_277:
        /*0078*/ 	.byte	0x04, 0x17
        /*007a*/ 	.short	(.L_279 - .L_278)
.L_278:
        /*007c*/ 	.word	0x00000000
        /*0080*/ 	.short	0x0001
        /*0082*/ 	.short	0x0008
        /*0084*/ 	.byte	0x00, 0xf5, 0x21, 0x00


	//----- nvinfo : EIATTR_KPARAM_INFO
	.align		4
.L_279:
        /*0088*/ 	.byte	0x04, 0x17
        /*008a*/ 	.short	(.L_281 - .L_280)
.L_280:
        /*008c*/ 	.word	0x00000000
        /*0090*/ 	.short	0x0000
        /*0092*/ 	.short	0x0000
        /*0094*/ 	.byte	0x00, 0xf5, 0x21, 0x00


	//----- nvinfo : EIATTR_SPARSE_MMA_MASK
	.align		4
.L_281:
        /*0098*/ 	.byte	0x03, 0x50
        /*009a*/ 	.short	0x0000


	//----- nvinfo : EIATTR_MAXREG_COUNT
	.align		4
        /*009c*/ 	.byte	0x03, 0x1b
        /*009e*/ 	.short	0x00ff


	//----- nvinfo : EIATTR_MERCURY_ISA_VERSION
	.align		4
        /*00a0*/ 	.byte	0x03, 0x5f
        /*00a2*/ 	.short	0x0101


	//----- nvinfo : EIATTR_VRC_CTA_INIT_COUNT
	.align		4
        /*00a4*/ 	.byte	0x02, 0x4a
	.zero		1
	.zero		1


	//----- nvinfo : EIATTR_EXIT_INSTR_OFFSETS
	.align		4
        /*00a8*/ 	.byte	0x04, 0x1c
        /*00aa*/ 	.short	(.L_283 - .L_282)


	//   ....[0]....
.L_282:
        /*00ac*/ 	.word	0x00000070


	//   ....[1]....
        /*00b0*/ 	.word	0x00000260


	//----- nvinfo : EIATTR_CBANK_PARAM_SIZE
	.align		4
.L_283:
        /*00b4*/ 	.byte	0x03, 0x19
        /*00b6*/ 	.short	0x0044


	//----- nvinfo : EIATTR_PARAM_CBANK
	.align		4
        /*00b8*/ 	.byte	0x04, 0x0a
        /*00ba*/ 	.short	(.L_285 - .L_284)
	.align		4
.L_284:
        /*00bc*/ 	.word	index@(.nv.constant0._Z10faceKernelPdS_S_PiS0_S_S_S_i)
        /*00c0*/ 	.short	0x0380
        /*00c2*/ 	.short	0x0044


	//----- nvinfo : EIATTR_SW_WAR
	.align		4
.L_285:
        /*00c4*/ 	.byte	0x04, 0x36
        /*00c6*/ 	.short	(.L_287 - .L_286)
.L_286:
        /*00c8*/ 	.word	0x00000008
.L_287:


//--------------------- .nv.info._Z10cellKernelPdS_dS_S_i --------------------------
	.section	.nv.info._Z10cellKernelPdS_dS_S_i,"",@"SHT_CUDA_INFO"
	.sectionflags	@""
	.align	4


	//----- nvinfo : EIATTR_CUDA_API_VERSION
	.align		4
        /*0000*/ 	.byte	0x04, 0x37
        /*0002*/ 	.short	(.L_289 - .L_288)
.L_288:
        /*0004*/ 	.word	0x00000082


	//----- nvinfo : EIATTR_KPARAM_INFO
	.align		4
.L_289:
        /*0008*/ 	.byte	0x04, 0x17
        /*000a*/ 	.short	(.L_291 - .L_290)
.L_290:
        /*000c*/ 	.word	0x00000000
        /*0010*/ 	.short	0x0005
        /*0012*/ 	.short	0x0028
        /*0014*/ 	.byte	0x00, 0xf0, 0x11, 0x00


	//----- nvinfo : EIATTR_KPARAM_INFO
	.align		4
.L_291:
        /*0018*/ 	.byte	0x04, 0x17
        /*001a*/ 	.short	(.L_293 - .L_292)
.L_292:
        /*001c*/ 	.word	0x00000000
        /*0020*/ 	.short	0x0004
        /*0022*/ 	.short	0x0020
        /*0024*/ 	.byte	0x00, 0xf5, 0x21, 0x00


	//----- nvinfo : EIATTR_KPARAM_INFO
	.align		4
.L_293:
        /*0028*/ 	.byte	0x04, 0x17
        /*002a*/ 	.short	(.L_295 - .L_294)
.L_294:
        /*002c*/ 	.word	0x00000000
        /*0030*/ 	.short	0x0003
        /*0032*/ 	.short	0x0018
        /*0034*/ 	.byte	0x00, 0xf5, 0x21, 0x00


	//----- nvinfo : EIATTR_KPARAM_INFO
	.align		4
.L_295:
        /*0038*/ 	.byte	0x04, 0x17
        /*003a*/ 	.short	(.L_297 - .L_296)
.L_296:
        /*003c*/ 	.word	0x00000000
        /*0040*/ 	.short	0x0002
        /*0042*/ 	.short	0x0010
        /*0044*/ 	.byte	0x00, 0xf0, 0x21, 0x00


	//----- nvinfo : EIATTR_KPARAM_INFO
	.align		4
.L_297:
        /*0048*/ 	.byte	0x04, 0x17
        /*004a*/ 	.short	(.L_299 - .L_298)
.L_298:
        /*004c*/ 	.word	0x00000000
        /*0050*/ 	.short	0x0001
        /*0052*/ 	.short	0x0008
        /*0054*/ 	.byte	0x00, 0xf5, 0x21, 0x00


	//----- nvinfo : EIATTR_KPARAM_INFO
	.align		4
.L_299:
        /*0058*/ 	.byte	0x04, 0x17
        /*005a*/ 	.short	(.L_301 - .L_300)
.L_300:
        /*005c*/ 	.word	0x00000000
        /*0060*/ 	.short	0x0000
        /*0062*/ 	.short	0x0000
        /*0064*/ 	.byte	0x00, 0xf5, 0x21, 0x00


	//----- nvinfo : EIATTR_SPARSE_MMA_MASK
	.align		4
.L_301:
        /*0068*/ 	.byte	0x03, 0x50
        /*006a*/ 	.short	0x0000


	//----- nvinfo : EIATTR_MAXREG_COUNT
	.align		4
        /*006c*/ 	.byte	0x03, 0x1b
        /*006e*/ 	.short	0x00ff


	//----- nvinfo : EIATTR_MERCURY_ISA_VERSION
	.align		4
        /*0070*/ 	.byte	0x03, 0x5f
        /*0072*/ 	.short	0x0101


	//----- nvinfo : EIATTR_VRC_CTA_INIT_COUNT
	.align		4
        /*0074*/ 	.byte	0x02, 0x4a
	.zero		1
	.zero		1


	//----- nvinfo : EIATTR_EXIT_INSTR_OFFSETS
	.align		4
        /*0078*/ 	.byte	0x04, 0x1c
        /*007a*/ 	.short	(.L_303 - .L_302)


	//   ....[0]....
.L_302:
        /*007c*/ 	.word	0x00000070


	//   ....[1]....
        /*0080*/ 	.word	0x000000f0


	//----- nvinfo : EIATTR_CBANK_PARAM_SIZE
	.align		4
.L_303:
        /*0084*/ 	.byte	0x03, 0x19
        /*0086*/ 	.short	0x002c


	//----- nvinfo : EIATTR_PARAM_CBANK
	.align		4
        /*0088*/ 	.byte	0x04, 0x0a
        /*008a*/ 	.short	(.L_305 - .L_304)
	.align		4
.L_304:
        /*008c*/ 	.word	index@(.nv.constant0._Z10cellKernelPdS_dS_S_i)
        /*0090*/ 	.short	0x0380
        /*0092*/ 	.short	0x002c


	//----- nvinfo : EIATTR_SW_WAR
	.align		4
.L_305:
        /*0094*/ 	.byte	0x04, 0x36
        /*0096*/ 	.short	(.L_307 - .L_306)
.L_306:
        /*0098*/ 	.word	0x00000008
.L_307:


//--------------------- .nv.callgraph             --------------------------
	.section	.nv.callgraph,"",@"SHT_CUDA_CALLGRAPH"
	.align	4
	.sectionentsize	8
	.align		4
        /*0000*/ 	.word	0x00000000
	.align		4
        /*0004*/ 	.word	0xffffffff
	.align		4
        /*0008*/ 	.word	0x00000000
	.align		4
        /*000c*/ 	.word	0xfffffffe
	.align		4
        /*0010*/ 	.word	0x00000000
	.align		4
        /*0014*/ 	.word	0xfffffffd
	.align		4
        /*0018*/ 	.word	0x00000000
	.align		4
        /*001c*/ 	.word	0xfffffffc


//--------------------- .text._Z25fusedCorrectionFluxKernelPKdS0_S0_S0_S0_S0_S0_S0_Pdi --------------------------
	.section	.text._Z25fusedCorrectionFluxKernelPKdS0_S0_S0_S0_S0_S0_S0_Pdi,"ax",@progbits
	.align	128
        .global         _Z25fusedCorrectionFluxKernelPKdS0_S0_S0_S0_S0_S0_S0_Pdi
        .type           _Z25fusedCorrectionFluxKernelPKdS0_S0_S0_S0_S0_S0_S0_Pdi,@function
        .size           _Z25fusedCorrectionFluxKernelPKdS0_S0_S0_S0_S0_S0_S0_Pdi,(.L_x_32 - _Z25fusedCorrectionFluxKernelPKdS0_S0_S0_S0_S0_S0_S0_Pdi)
        .other          _Z25fusedCorrectionFluxKernelPKdS0_S0_S0_S0_S0_S0_S0_Pdi,@"STO_CUDA_ENTRY STV_DEFAULT"
_Z25fusedCorrectionFluxKernelPKdS0_S0_S0_S0_S0_S0_S0_Pdi:
.text._Z25fusedCorrectionFluxKernelPKdS0_S0_S0_S0_S0_S0_S0_Pdi:
[----:B------:R-:W-:Y:S01]  /*0000*/  LDC R1, c[0x0][0x37c] ;  /* 0x0000df00ff017b82 */ /* 0x000fe20000000800 */
[----:B------:R-:W0:Y:S07]  /*0010*/  S2R R3, SR_TID.X ;  /* 0x0000000000037919 */ /* 0x000e2e0000002100 */
[----:B------:R-:W0:Y:S01]  /*0020*/  S2UR UR4, SR_CTAID.X ;  /* 0x00000000000479c3 */ /* 0x000e220000002500 */
[----:B------:R-:W1:Y:S07]  /*0030*/  LDCU UR5, c[0x0][0x3c8] ;  /* 0x00007900ff0577ac */ /* 0x000e6e0008000800 */
[----:B------:R-:W0:Y:S02]  /*0040*/  LDC R0, c[0x0][0x360] ;  /* 0x0000d800ff007b82 */ /* 0x000e240000000800 */
[----:B0-----:R-:W-:-:S05]  /*0050*/  IMAD R0, R0, UR4, R3 ;  /* 0x0000000400007c24 */ /* 0x001fca000f8e0203 */
[----:B-1----:R-:W-:-:S13]  /*0060*/  ISETP.GE.AND P0, PT, R0, UR5, PT ;  /* 0x0000000500007c0c */ /* 0x002fda000bf06270 */
[----:B------:R-:W-:Y:S05]  /*0070*/  @P0 EXIT ;  /* 0x000000000000094d */ /* 0x000fea0003800000 */
[----:B------:R-:W0:Y:S01]  /*0080*/  LDC.64 R2, c[0x0][0x388] ;  /* 0x0000e200ff027b82 */ /* 0x000e220000000a00 */
[----:B------:R-:W1:Y:S07]  /*0090*/  LDCU.64 UR4, c[0x0][0x358] ;  /* 0x00006b00ff0477ac */ /* 0x000e6e0008000a00 */
[----:B------:R-:W2:Y:S08]  /*00a0*/  LDC.64 R4, c[0x0][0x3a0] ;  /* 0x0000e800ff047b82 */ /* 0x000eb00000000a00 */
[----:B------:R-:W3:Y:S08]  /*00b0*/  LDC.64 R12, c[0x0][0x398] ;  /* 0x0000e600ff0c7b82 */ /* 0x000ef00000000a00 */
[----:B------:R-:W4:Y:S01]  /*00c0*/  LDC.64 R16, c[0x0][0x380] ;  /* 0x0000e000ff107b82 */ /* 0x000f220000000a00 */
[----:B0-----:R-:W-:-:S06]  /*00d0*/  IMAD.WIDE R2, R0, 0x8, R2 ;  /* 0x0000000800027825 */ /* 0x001fcc00078e0202 */
[----:B-1----:R-:W5:Y:S01]  /*00e0*/  LDG.E.64.CONSTANT R2, desc[UR4][R2.64] ;  /* 0x0000000402027981 */ /* 0x002f62000c1e9b00 */
[----:B------:R-:W0:Y:S01]  /*00f0*/  LDC.64 R8, c[0x0][0x390] ;  /* 0x0000e400ff087b82 */ /* 0x000e220000000a00 */
[----:B--2---:R-:W-:-:S06]  /*0100*/  IMAD.WIDE R4, R0, 0x8, R4 ;  /* 0x0000000800047825 */ /* 0x004fcc00078e0204 */
[----:B------:R-:W5:Y:S01]  /*0110*/  LDG.E.64.CONSTANT R4, desc[UR4][R4.64] ;  /* 0x0000000404047981 */ /* 0x000f62000c1e9b00 */
[----:B------:R-:W1:Y:S08]  /*0120*/  LDC.64 R10, c[0x0][0x3b8] ;  /* 0x0000ee00ff0a7b82 */ /* 0x000e700000000a00 */
[----:B------:R-:W2:Y:S08]  /*0130*/  LDC.64 R14, c[0x0][0x3b0] ;  /* 0x0000ec00ff0e7b82 */ /* 0x000eb00000000a00 */
[----:B------:R-:W2:Y:S01]  /*0140*/  LDC.64 R6, c[0x0][0x3a8] ;  /* 0x0000ea00ff067b82 */ /* 0x000ea20000000a00 */
[----:B---3--:R-:W-:-:S04]  /*0150*/  IMAD.WIDE R12, R0, 0x8, R12 ;  /* 0x00000008000c7825 */ /* 0x008fc800078e020c */
[C---:B----4-:R-:W-:Y:S02]  /*0160*/  IMAD.WIDE R16, R0.reuse, 0x8, R16 ;  /* 0x0000000800107825 */ /* 0x050fe400078e0210 */
[----:B------:R-:W3:Y:S01]  /*0170*/  LDG.E.64.CONSTANT R12, desc[UR4][R12.64] ;  /* 0x000000040c0c7981 */ /* 0x000ee2000c1e9b00 */
[----:B------:R-:W4:Y:S01]  /*0180*/  LDC.64 R22, c[0x0][0x3c0] ;  /* 0x0000f000ff167b82 */ /* 0x000f220000000a00 */
[C---:B0-----:R-:W-:Y:S02]  /*0190*/  IMAD.WIDE R18, R0.reuse, 0x8, R8 ;  /* 0x0000000800127825 */ /* 0x041fe400078e0208 */
[----:B------:R-:W3:Y:S02]  /*01a0*/  LDG.E.64.CONSTANT R8, desc[UR4][R16.64] ;  /* 0x0000000410087981 */ /* 0x000ee4000c1e9b00 */
[----:B-1----:R-:W-:-:S04]  /*01b0*/  IMAD.WIDE R20, R0, 0x8, R10 ;  /* 0x0000000800147825 */ /* 0x002fc800078e020a */
[C---:B--2---:R-:W-:Y:S02]  /*01c0*/  IMAD.WIDE R14, R0.reuse, 0x8, R14 ;  /* 0x00000008000e7825 */ /* 0x044fe400078e020e */
[----:B------:R-:W2:Y:S04]  /*01d0*/  LDG.E.64.CONSTANT R20, desc[UR4][R20.64] ;  /* 0x0000000414147981 */ /* 0x000ea8000c1e9b00 */
[----:B------:R-:W2:Y:S01]  /*01e0*/  LDG.E.64.CONSTANT R14, desc[UR4][R14.64] ;  /* 0x000000040e0e7981 */ /* 0x000ea2000c1e9b00 */
[----:B------:R-:W-:-:S03]  /*01f0*/  IMAD.WIDE R10, R0, 0x8, R6 ;  /* 0x00000008000a7825 */ /* 0x000fc600078e0206 */
[----:B------:R-:W4:Y:S04]  /*0200*/  LDG.E.64.CONSTANT R6, desc[UR4][R18.64] ;  /* 0x0000000412067981 */ /* 0x000f28000c1e9b00 */
[----:B------:R-:W4:Y:S01]  /*0210*/  LDG.E.64.CONSTANT R10, desc[UR4][R10.64] ;  /* 0x000000040a0a7981 */ /* 0x000f22000c1e9b00 */
[----:B-----5:R-:W-:-:S08]  /*0220*/  DMUL R2, R2, R4 ;  /* 0x0000000402027228 */ /* 0x020fd00000000000 */
[----:B---3--:R-:W-:Y:S02]  /*0230*/  DFMA R2, R8, R12, R2 ;  /* 0x0000000c0802722b */ /* 0x008fe40000000002 */
[----:B--2---:R-:W-:-:S06]  /*0240*/  DMUL R4, R14, R20 ;  /* 0x000000140e047228 */ /* 0x004fcc0000000000 */
[----:B----4-:R-:W-:-:S08]  /*0250*/  DFMA R2, R6, R10, R2 ;  /* 0x0000000a0602722b */ /* 0x010fd00000000002 */
[----:B------:R-:W-:Y:S01]  /*0260*/  DMUL R2, R2, R4 ;  /* 0x0000000402027228 */ /* 0x000fe20000000000 */
[----:B------:R-:W-:-:S06]  /*0270*/  IMAD.WIDE R4, R0, 0x8, R22 ;  /* 0x0000000800047825 */ /* 0x000fcc00078e0216 */
[----:B------:R-:W-:Y:S01]  /*0280*/  STG.E.64 desc[UR4][R4.64], R2 ;  /* 0x0000000204007986 */ /* 0x000fe2000c101b04 */
[----:B------:R-:W-:Y:S05]  /*0290*/  EXIT ;  /* 0x000000000000794d */ /* 0x000fea0003800000 */
.L_x_0:
[----:B------:R-:W-:-:S00]  /*02a0*/  BRA `(.L_x_0) ;  /* 0xfffffffc00fc7947 */ /* 0x000fc0000383ffff */
[----:B------:R-:W-:-:S00]  /*02b0*/  NOP ;  /* 0x0000000000007918 */ /* 0x000fc00000000000 */
        /* <DEDUP_REMOVED lines=12> */
.L_x_32:


//--------------------- .text._Z18updateSourceKernelPKdS0_Pdi --------------------------
	.section	.text._Z18updateSourceKernelPKdS0_Pdi,"ax",@progbits
	.align	128
        .global         _Z18updateSourceKernelPKdS0_Pdi
        .type           _Z18updateSourceKernelPKdS0_Pdi,@function
        .size           _Z18updateSourceKernelPKdS0_Pdi,(.L_x_33 - _Z18updateSourceKernelPKdS0_Pdi)
        .other          _Z18updateSourceKernelPKdS0_Pdi,@"STO_CUDA_ENTRY STV_DEFAULT"
_Z18updateSourceKernelPKdS0_Pdi:
.text._Z18updateSourceKernelPKdS0_Pdi:
        /* <DEDUP_REMOVED lines=11> */
[----:B------:R-:W3:Y:S01]  /*00b0*/  LDC.64 R6, c[0x0][0x390] ;  /* 0x0000e400ff067b82 */ /* 0x000ee20000000a00 */
[----:B0-----:R-:W-:-:S06]  /*00c0*/  IMAD.WIDE R2, R9, 0x8, R2 ;  /* 0x0000000809027825 */ /* 0x001fcc00078e0202 */
[----:B-1----:R-:W4:Y:S01]  /*00d0*/  LDG.E.64.CONSTANT R2, desc[UR4][R2.64] ;  /* 0x0000000402027981 */ /* 0x002f22000c1e9b00 */
[----:B--2---:R-:W-:-:S06]  /*00e0*/  IMAD.WIDE R4, R9, 0x8, R4 ;  /* 0x0000000809047825 */ /* 0x004fcc00078e0204 */
[----:B------:R-:W4:Y:S01]  /*00f0*/  LDG.E.64.CONSTANT R4, desc[UR4][R4.64] ;  /* 0x0000000404047981 */ /* 0x000f22000c1e9b00 */
[----:B---3--:R-:W-:-:S05]  /*0100*/  IMAD.WIDE R6, R9, 0x8, R6 ;  /* 0x0000000809067825 */ /* 0x008fca00078e0206 */
[----:B------:R-:W4:Y:S02]  /*0110*/  LDG.E.64 R8, desc[UR4][R6.64] ;  /* 0x0000000406087981 */ /* 0x000f24000c1e1b00 */
[----:B----4-:R-:W-:-:S07]  /*0120*/  DFMA R8, R2, R4, R8 ;  /* 0x000000040208722b */ /* 0x010fce0000000008 */
[----:B------:R-:W-:Y:S01]  /*0130*/  STG.E.64 desc[UR4][R6.64], R8 ;  /* 0x0000000806007986 */ /* 0x000fe2000c101b04 */
[----:B------:R-:W-:Y:S05]  /*0140*/  EXIT ;  /* 0x000000000000794d */ /* 0x000fea0003800000 */
.L_x_1:
        /* <DEDUP_REMOVED lines=11> */
.L_x_33:


//--------------------- .text._Z20computeCorrectionDivPKdPKiS2_S0_Pdi --------------------------
	.section	.text._Z20computeCorrectionDivPKdPKiS2_S0_Pdi,"ax",@progbits
	.align	128
        .global         _Z20computeCorrectionDivPKdPKiS2_S0_Pdi
        .type           _Z20computeCorrectionDivPKdPKiS2_S0_Pdi,@function
        .size           _Z20computeCorrectionDivPKdPKiS2_S0_Pdi,(.L_x_30 - _Z20computeCorrectionDivPKdPKiS2_S0_Pdi)
        .other          _Z20computeCorrectionDivPKdPKiS2_S0_Pdi,@"STO_CUDA_ENTRY STV_DEFAULT"
_Z20computeCorrectionDivPKdPKiS2_S0_Pdi:
.text._Z20computeCorrectionDivPKdPKiS2_S0_Pdi:
        /* <DEDUP_REMOVED lines=12> */
[----:B0-----:R-:W-:-:S07]  /*00c0*/  IMAD.WIDE R6, R11, 0x4, R6 ;  /* 0x000000040b067825 */ /* 0x001fce00078e0206 */
[----:B------:R-:W0:Y:S01]  /*00d0*/  LDC.64 R2, c[0x0][0x388] ;  /* 0x0000e200ff027b82 */ /* 0x000e220000000a00 */
[----:B-1----:R-:W2:Y:S01]  /*00e0*/  LDG.E.CONSTANT R6, desc[UR4][R6.64] ;  /* 0x0000000406067981 */ /* 0x002ea2000c1e9900 */
[----:B------:R-:W-:-:S06]  /*00f0*/  IMAD.MOV.U32 R10, RZ, RZ, 0x1 ;  /* 0x00000001ff0a7424 */ /* 0x000fcc00078e00ff */
[----:B------:R-:W1:Y:S01]  /*0100*/  LDC.64 R16, c[0x0][0x3a0] ;  /* 0x0000e800ff107b82 */ /* 0x000e620000000a00 */
[----:B---3--:R-:W-:-:S06]  /*0110*/  IMAD.WIDE R4, R11, 0x8, R4 ;  /* 0x000000080b047825 */ /* 0x008fcc00078e0204 */
[----:B------:R-:W3:Y:S01]  /*0120*/  LDG.E.64.CONSTANT R4, desc[UR4][R4.64] ;  /* 0x0000000404047981 */ /* 0x000ee2000c1e9b00 */
[----:B--2---:R-:W-:-:S06]  /*0130*/  IMAD.WIDE R8, R6, 0x8, R8 ;  /* 0x0000000806087825 */ /* 0x004fcc00078e0208 */
[----:B------:R-:W2:Y:S01]  /*0140*/  LDG.E.64.CONSTANT R8, desc[UR4][R8.64] ;  /* 0x0000000408087981 */ /* 0x000ea2000c1e9b00 */
[----:B0-----:R-:W-:-:S05]  /*0150*/  IMAD.WIDE R2, R11, 0x4, R2 ;  /* 0x000000040b027825 */ /* 0x001fca00078e0202 */
[----:B------:R0:W5:Y:S01]  /*0160*/  LDG.E.CONSTANT R0, desc[UR4][R2.64] ;  /* 0x0000000402007981 */ /* 0x000162000c1e9900 */
[----:B------:R-:W-:Y:S01]  /*0170*/  BSSY.RECONVERGENT B0, `(.L_x_2) ;  /* 0x0000012000007945 */ /* 0x000fe20003800200 */
[----:B--2---:R-:W2:Y:S02]  /*0180*/  MUFU.RCP64H R11, R9 ;  /* 0x00000009000b7308 */ /* 0x004ea40000001800 */
[----:B--2---:R-:W-:-:S08]  /*0190*/  DFMA R12, -R8, R10, 1 ;  /* 0x3ff00000080c742b */ /* 0x004fd0000000010a */
[----:B------:R-:W-:-:S08]  /*01a0*/  DFMA R12, R12, R12, R12 ;  /* 0x0000000c0c0c722b */ /* 0x000fd0000000000c */
[----:B------:R-:W-:-:S08]  /*01b0*/  DFMA R12, R10, R12, R10 ;  /* 0x0000000c0a0c722b */ /* 0x000fd0000000000a */
[----:B------:R-:W-:-:S08]  /*01c0*/  DFMA R10, -R8, R12, 1 ;  /* 0x3ff00000080a742b */ /* 0x000fd0000000010c */
[----:B------:R-:W-:-:S08]  /*01d0*/  DFMA R10, R12, R10, R12 ;  /* 0x0000000a0c0a722b */ /* 0x000fd0000000000c */
[----:B---3--:R-:W-:-:S08]  /*01e0*/  DMUL R12, R4, -R10 ;  /* 0x8000000a040c7228 */ /* 0x008fd00000000000 */
[----:B------:R-:W-:-:S08]  /*01f0*/  DFMA R14, -R8, R12, -R4 ;  /* 0x0000000c080e722b */ /* 0x000fd00000000904 */
[----:B0-----:R-:W-:Y:S02]  /*0200*/  DFMA R2, R10, R14, R12 ;  /* 0x0000000e0a02722b */ /* 0x001fe4000000000c */
[----:B------:R-:W-:-:S08]  /*0210*/  DADD R10, -RZ, -R4 ;  /* 0x00000000ff0a7229 */ /* 0x000fd00000000904 */
[----:B------:R-:W-:Y:S02]  /*0220*/  FFMA R7, RZ, R9, R3 ;  /* 0x00000009ff077223 */ /* 0x000fe40000000003 */
[----:B------:R-:W-:-:S03]  /*0230*/  FSETP.GEU.AND P1, PT, |R11|, 6.5827683646048100446e-37, PT ;  /* 0x036000000b00780b */ /* 0x000fc60003f2e200 */
[----:B------:R-:W-:Y:S01]  /*0240*/  FSETP.GT.AND P0, PT, |R7|, 1.469367938527859385e-39, PT ;  /* 0x001000000700780b */ /* 0x000fe20003f04200 */
[----:B-1----:R-:W-:-:S12]  /*0250*/  IMAD.WIDE R6, R6, 0x8, R16 ;  /* 0x0000000806067825 */ /* 0x002fd800078e0210 */
[----:B------:R-:W-:Y:S05]  /*0260*/  @P0 BRA P1, `(.L_x_3) ;  /* 0x0000000000080947 */ /* 0x000fea0000800000 */
[----:B------:R-:W-:-:S07]  /*0270*/  MOV R14, 0x290 ;  /* 0x00000290000e7802 */ /* 0x000fce0000000f00 */
[----:B-----5:R-:W-:Y:S05]  /*0280*/  CALL.REL.NOINC `($__internal_0_$__cuda_sm20_div_rn_f64_full) ;  /* 0x0000000000747944 */ /* 0x020fea0003c00000 */
.L_x_3:
[----:B------:R-:W-:Y:S05]  /*0290*/  BSYNC.RECONVERGENT B0 ;  /* 0x0000000000007941 */ /* 0x000fea0003800200 */
.L_x_2:
[----:B------:R-:W0:Y:S01]  /*02a0*/  LDC.64 R8, c[0x0][0x398] ;  /* 0x0000e600ff087b82 */ /* 0x000e220000000a00 */
[----:B------:R-:W-:Y:S01]  /*02b0*/  IMAD.MOV.U32 R10, RZ, RZ, 0x1 ;  /* 0x00000001ff0a7424 */ /* 0x000fe200078e00ff */
[----:B------:R1:W-:Y:S06]  /*02c0*/  REDG.E.ADD.F64.RN.STRONG.GPU desc[UR4][R6.64], R2 ;  /* 0x00000002060079a6 */ /* 0x0003ec000c12ff04 */
[----:B------:R-:W2:Y:S01]  /*02d0*/  LDC.64 R16, c[0x0][0x3a0] ;  /* 0x0000e800ff107b82 */ /* 0x000ea20000000a00 */
[----:B0----5:R-:W-:-:S06]  /*02e0*/  IMAD.WIDE R8, R0, 0x8, R8 ;  /* 0x0000000800087825 */ /* 0x021fcc00078e0208 */
[----:B------:R-:W3:Y:S01]  /*02f0*/  LDG.E.64.CONSTANT R8, desc[UR4][R8.64] ;  /* 0x0000000408087981 */ /* 0x000ee2000c1e9b00 */
[----:B------:R-:W-:Y:S01]  /*0300*/  FSETP.GEU.AND P1, PT, |R5|, 6.5827683646048100446e-37, PT ;  /* 0x036000000500780b */ /* 0x000fe20003f2e200 */
[----:B------:R-:W-:Y:S01]  /*0310*/  BSSY.RECONVERGENT B0, `(.L_x_4) ;  /* 0x0000012000007945 */ /* 0x000fe20003800200 */
[----:B---3--:R-:W0:Y:S02]  /*0320*/  MUFU.RCP64H R11, R9 ;  /* 0x00000009000b7308 */ /* 0x008e240000001800 */
[----:B0-----:R-:W-:-:S08]  /*0330*/  DFMA R12, -R8, R10, 1 ;  /* 0x3ff00000080c742b */ /* 0x001fd0000000010a */
[----:B------:R-:W-:-:S08]  /*0340*/  DFMA R12, R12, R12, R12 ;  /* 0x0000000c0c0c722b */ /* 0x000fd0000000000c */
[----:B------:R-:W-:-:S08]  /*0350*/  DFMA R12, R10, R12, R10 ;  /* 0x0000000c0a0c722b */ /* 0x000fd0000000000a */
[----:B------:R-:W-:-:S08]  /*0360*/  DFMA R10, -R8, R12, 1 ;  /* 0x3ff00000080a742b */ /* 0x000fd0000000010c */
[----:B------:R-:W-:-:S08]  /*0370*/  DFMA R10, R12, R10, R12 ;  /* 0x0000000a0c0a722b */ /* 0x000fd0000000000c */
[----:B------:R-:W-:-:S08]  /*0380*/  DMUL R12, R4, R10 ;  /* 0x0000000a040c7228 */ /* 0x000fd00000000000 */
[----:B------:R-:W-:-:S08]  /*0390*/  DFMA R14, -R8, R12, R4 ;  /* 0x0000000c080e722b */ /* 0x000fd00000000104 */
[----:B-1----:R-:W-:-:S10]  /*03a0*/  DFMA R2, R10, R14, R12 ;  /* 0x0000000e0a02722b */ /* 0x002fd4000000000c */
[----:B------:R-:W-:-:S05]  /*03b0*/  FFMA R6, RZ, R9, R3 ;  /* 0x00000009ff067223 */ /* 0x000fca0000000003 */
[----:B------:R-:W-:Y:S01]  /*03c0*/  FSETP.GT.AND P0, PT, |R6|, 1.469367938527859385e-39, PT ;  /* 0x001000000600780b */ /* 0x000fe20003f04200 */
[----:B--2---:R-:W-:-:S12]  /*03d0*/  IMAD.WIDE R6, R0, 0x8, R16 ;  /* 0x0000000800067825 */ /* 0x004fd800078e0210 */
[----:B------:R-:W-:Y:S05]  /*03e0*/  @P0 BRA P1, `(.L_x_5) ;  /* 0x0000000000100947 */ /* 0x000fea0000800000 */
[----:B------:R-:W-:Y:S01]  /*03f0*/  IMAD.MOV.U32 R10, RZ, RZ, R4 ;  /* 0x000000ffff0a7224 */ /* 0x000fe200078e0004 */
[----:B------:R-:W-:Y:S01]  /*0400*/  MOV R14, 0x430 ;  /* 0x00000430000e7802 */ /* 0x000fe20000000f00 */
[----:B------:R-:W-:-:S07]  /*0410*/  IMAD.MOV.U32 R11, RZ, RZ, R5 ;  /* 0x000000ffff0b7224 */ /* 0x000fce00078e0005 */
[----:B------:R-:W-:Y:S05]  /*0420*/  CALL.REL.NOINC `($__internal_0_$__cuda_sm20_div_rn_f64_full) ;  /* 0x00000000000c7944 */ /* 0x000fea0003c00000 */
.L_x_5:
[----:B------:R-:W-:Y:S05]  /*0430*/  BSYNC.RECONVERGENT B0 ;  /* 0x0000000000007941 */ /* 0x000fea0003800200 */
.L_x_4:
[----:B------:R-:W-:Y:S01]  /*0440*/  REDG.E.ADD.F64.RN.STRONG.GPU desc[UR4][R6.64], R2 ;  /* 0x00000002060079a6 */ /* 0x000fe2000c12ff04 */
[----:B------:R-:W-:Y:S05]  /*0450*/  EXIT ;  /* 0x000000000000794d */ /* 0x000fea0003800000 */
        .weak           $__internal_0_$__cuda_sm20_div_rn_f64_full
        .type           $__internal_0_$__cuda_sm20_div_rn_f64_full,@function
        .size           $__internal_0_$__cuda_sm20_div_rn_f64_full,(.L_x_30 - $__internal_0_$__cuda_sm20_div_rn_f64_full)
$__internal_0_$__cuda_sm20_div_rn_f64_full:
[C---:B------:R-:W-:Y:S01]  /*0460*/  FSETP.GEU.AND P0, PT, |R9|.reuse, 1.469367938527859385e-39, PT ;  /* 0x001000000900780b */ /* 0x040fe20003f0e200 */
[----:B------:R-:W-:Y:S01]  /*0470*/  IMAD.MOV.U32 R18, RZ, RZ, 0x1 ;  /* 0x00000001ff127424 */ /* 0x000fe200078e00ff */
[----:B------:R-:W-:Y:S01]  /*0480*/  LOP3.LUT R2, R9, 0x800fffff, RZ, 0xc0, !PT ;  /* 0x800fffff09027812 */ /* 0x000fe200078ec0ff */
[----:B------:R-:W-:Y:S01]  /*0490*/  BSSY.RECONVERGENT B1, `(.L_x_6) ;  /* 0x0000054000017945 */ /* 0x000fe20003800200 */
[C---:B------:R-:W-:Y:S02]  /*04a0*/  FSETP.GEU.AND P2, PT, |R11|.reuse, 1.469367938527859385e-39, PT ;  /* 0x001000000b00780b */ /* 0x040fe40003f4e200 */
[----:B------:R-:W-:Y:S01]  /*04b0*/  LOP3.LUT R3, R2, 0x3ff00000, RZ, 0xfc, !PT ;  /* 0x3ff0000002037812 */ /* 0x000fe200078efcff */
[----:B------:R-:W-:Y:S01]  /*04c0*/  IMAD.MOV.U32 R2, RZ, RZ, R8 ;  /* 0x000000ffff027224 */ /* 0x000fe200078e0008 */
[----:B------:R-:W-:Y:S02]  /*04d0*/  LOP3.LUT R15, R11, 0x7ff00000, RZ, 0xc0, !PT ;  /* 0x7ff000000b0f7812 */ /* 0x000fe400078ec0ff */
[----:B------:R-:W-:-:S03]  /*04e0*/  LOP3.LUT R24, R9, 0x7ff00000, RZ, 0xc0, !PT ;  /* 0x7ff0000009187812 */ /* 0x000fc600078ec0ff */
[----:B------:R-:W-:Y:S01]  /*04f0*/  @!P0 DMUL R2, R8, 8.98846567431157953865e+307 ;  /* 0x7fe0000008028828 */ /* 0x000fe20000000000 */
[----:B------:R-:W-:-:S03]  /*0500*/  ISETP.GE.U32.AND P1, PT, R15, R24, PT ;  /* 0x000000180f00720c */ /* 0x000fc60003f26070 */
[----:B------:R-:W-:Y:S01]  /*0510*/  @!P2 LOP3.LUT R16, R9, 0x7ff00000, RZ, 0xc0, !PT ;  /* 0x7ff000000910a812 */ /* 0x000fe200078ec0ff */
[----:B------:R-:W-:Y:S01]  /*0520*/  @!P2 IMAD.MOV.U32 R22, RZ, RZ, RZ ;  /* 0x000000ffff16a224 */ /* 0x000fe200078e00ff */
[----:B------:R-:W0:Y:S02]  /*0530*/  MUFU.RCP64H R19, R3 ;  /* 0x0000000300137308 */ /* 0x000e240000001800 */
[----:B------:R-:W-:Y:S01]  /*0540*/  @!P2 ISETP.GE.U32.AND P3, PT, R15, R16, PT ;  /* 0x000000100f00a20c */ /* 0x000fe20003f66070 */
[----:B------:R-:W-:Y:S01]  /*0550*/  IMAD.MOV.U32 R16, RZ, RZ, 0x1ca00000 ;  /* 0x1ca00000ff107424 */ /* 0x000fe200078e00ff */
[----:B------:R-:W-:-:S04]  /*0560*/  @!P0 LOP3.LUT R24, R3, 0x7ff00000, RZ, 0xc0, !PT ;  /* 0x7ff0000003188812 */ /* 0x000fc800078ec0ff */
[----:B------:R-:W-:-:S04]  /*0570*/  @!P2 SEL R17, R16, 0x63400000, !P3 ;  /* 0x634000001011a807 */ /* 0x000fc80005800000 */
[----:B------:R-:W-:-:S04]  /*0580*/  @!P2 LOP3.LUT R17, R17, 0x80000000, R11, 0xf8, !PT ;  /* 0x800000001111a812 */ /* 0x000fc800078ef80b */
[----:B------:R-:W-:Y:S01]  /*0590*/  @!P2 LOP3.LUT R23, R17, 0x100000, RZ, 0xfc, !PT ;  /* 0x001000001117a812 */ /* 0x000fe200078efcff */
[----:B0-----:R-:W-:Y:S01]  /*05a0*/  DFMA R12, R18, -R2, 1 ;  /* 0x3ff00000120c742b */ /* 0x001fe20000000802 */
[----:B------:R-:W-:-:S07]  /*05b0*/  IMAD.MOV.U32 R17, RZ, RZ, R15 ;  /* 0x000000ffff117224 */ /* 0x000fce00078e000f */
[----:B------:R-:W-:-:S08]  /*05c0*/  DFMA R12, R12, R12, R12 ;  /* 0x0000000c0c0c722b */ /* 0x000fd0000000000c */
[----:B------:R-:W-:Y:S01]  /*05d0*/  DFMA R18, R18, R12, R18 ;  /* 0x0000000c1212722b */ /* 0x000fe20000000012 */
[----:B------:R-:W-:Y:S01]  /*05e0*/  SEL R13, R16, 0x63400000, !P1 ;  /* 0x63400000100d7807 */ /* 0x000fe20004800000 */
[----:B------:R-:W-:-:S03]  /*05f0*/  IMAD.MOV.U32 R12, RZ, RZ, R10 ;  /* 0x000000ffff0c7224 */ /* 0x000fc600078e000a */
[----:B------:R-:W-:-:S03]  /*0600*/  LOP3.LUT R13, R13, 0x800fffff, R11, 0xf8, !PT ;  /* 0x800fffff0d0d7812 */ /* 0x000fc600078ef80b */
[----:B------:R-:W-:-:S03]  /*0610*/  DFMA R20, R18, -R2, 1 ;  /* 0x3ff000001214742b */ /* 0x000fc60000000802 */
[----:B------:R-:W-:-:S05]  /*0620*/  @!P2 DFMA R12, R12, 2, -R22 ;  /* 0x400000000c0ca82b */ /* 0x000fca0000000816 */
[----:B------:R-:W-:-:S05]  /*0630*/  DFMA R20, R18, R20, R18 ;  /* 0x000000141214722b */ /* 0x000fca0000000012 */
[----:B------:R-:W-:-:S03]  /*0640*/  @!P2 LOP3.LUT R17, R13, 0x7ff00000, RZ, 0xc0, !PT ;  /* 0x7ff000000d11a812 */ /* 0x000fc600078ec0ff */
[----:B------:R-:W-:Y:S02]  /*0650*/  DMUL R18, R20, R12 ;  /* 0x0000000c14127228 */ /* 0x000fe40000000000 */
[----:B------:R-:W-:-:S05]  /*0660*/  VIADD R25, R17, 0xffffffff ;  /* 0xffffffff11197836 */ /* 0x000fca0000000000 */
[----:B------:R-:W-:Y:S01]  /*0670*/  ISETP.GT.U32.AND P0, PT, R25, 0x7feffffe, PT ;  /* 0x7feffffe1900780c */ /* 0x000fe20003f04070 */
[----:B------:R-:W-:Y:S01]  /*0680*/  VIADD R25, R24, 0xffffffff ;  /* 0xffffffff18197836 */ /* 0x000fe20000000000 */
[----:B------:R-:W-:-:S04]  /*0690*/  DFMA R22, R18, -R2, R12 ;  /* 0x800000021216722b */ /* 0x000fc8000000000c */
[----:B------:R-:W-:-:S04]  /*06a0*/  ISETP.GT.U32.OR P0, PT, R25, 0x7feffffe, P0 ;  /* 0x7feffffe1900780c */ /* 0x000fc80000704470 */
[----:B------:R-:W-:-:S09]  /*06b0*/  DFMA R22, R20, R22, R18 ;  /* 0x000000161416722b */ /* 0x000fd20000000012 */
[----:B------:R-:W-:Y:S05]  /*06c0*/  @P0 BRA `(.L_x_7) ;  /* 0x00000000006c0947 */ /* 0x000fea0003800000 */
[----:B------:R-:W-:-:S04]  /*06d0*/  LOP3.LUT R18, R9, 0x7ff00000, RZ, 0xc0, !PT ;  /* 0x7ff0000009127812 */ /* 0x000fc800078ec0ff */
[CC--:B------:R-:W-:Y:S02]  /*06e0*/  VIADDMNMX R10, R15.reuse, -R18.reuse, 0xb9600000, !PT ;  /* 0xb96000000f0a7446 */ /* 0x0c0fe40007800912 */
[----:B------:R-:W-:Y:S02]  /*06f0*/  ISETP.GE.U32.AND P0, PT, R15, R18, PT ;  /* 0x000000120f00720c */ /* 0x000fe40003f06070 */
[----:B------:R-:W-:Y:S02]  /*0700*/  VIMNMX R10, PT, PT, R10, 0x46a00000, PT ;  /* 0x46a000000a0a7848 */ /* 0x000fe40003fe0100 */
[----:B------:R-:W-:Y:S01]  /*0710*/  SEL R11, R16, 0x63400000, !P0 ;  /* 0x63400000100b7807 */ /* 0x000fe20004000000 */
[----:B------:R-:W-:-:S04]  /*0720*/  IMAD.MOV.U32 R16, RZ, RZ, RZ ;  /* 0x000000ffff107224 */ /* 0x000fc800078e00ff */
[----:B------:R-:W-:-:S04]  /*0730*/  IMAD.IADD R10, R10, 0x1, -R11 ;  /* 0x000000010a0a7824 */ /* 0x000fc800078e0a0b */
[----:B------:R-:W-:-:S06]  /*0740*/  VIADD R17, R10, 0x7fe00000 ;  /* 0x7fe000000a117836 */ /* 0x000fcc0000000000 */
[----:B------:R-:W-:-:S10]  /*0750*/  DMUL R18, R22, R16 ;  /* 0x0000001016127228 */ /* 0x000fd40000000000 */
[----:B------:R-:W-:-:S13]  /*0760*/  FSETP.GTU.AND P0, PT, |R19|, 1.469367938527859385e-39, PT ;  /* 0x001000001300780b */ /* 0x000fda0003f0c200 */
[----:B------:R-:W-:Y:S05]  /*0770*/  @P0 BRA `(.L_x_8) ;  /* 0x0000000000940947 */ /* 0x000fea0003800000 */
[----:B------:R-:W-:Y:S01]  /*0780*/  DFMA R2, R22, -R2, R12 ;  /* 0x800000021602722b */ /* 0x000fe2000000000c */
[----:B------:R-:W-:-:S09]  /*0790*/  IMAD.MOV.U32 R16, RZ, RZ, RZ ;  /* 0x000000ffff107224 */ /* 0x000fd200078e00ff */
[C---:B------:R-:W-:Y:S02]  /*07a0*/  FSETP.NEU.AND P0, PT, R3.reuse, RZ, PT ;  /* 0x000000ff0300720b */ /* 0x040fe40003f0d000 */
[----:B------:R-:W-:-:S04]  /*07b0*/  LOP3.LUT R9, R3, 0x80000000, R9, 0x48, !PT ;  /* 0x8000000003097812 */ /* 0x000fc800078e4809 */
[----:B------:R-:W-:-:S07]  /*07c0*/  LOP3.LUT R17, R9, R17, RZ, 0xfc, !PT ;  /* 0x0000001109117212 */ /* 0x000fce00078efcff */
[----:B------:R-:W-:Y:S05]  /*07d0*/  @!P0 BRA `(.L_x_8) ;  /* 0x00000000007c8947 */ /* 0x000fea0003800000 */
[----:B------:R-:W-:Y:S01]  /*07e0*/  IMAD.MOV R3, RZ, RZ, -R10 ;  /* 0x000000ffff037224 */ /* 0x000fe200078e0a0a */
[----:B------:R-:W-:Y:S01]  /*07f0*/  DMUL.RP R16, R22, R16 ;  /* 0x0000001016107228 */ /* 0x000fe20000008000 */
[----:B------:R-:W-:-:S06]  /*0800*/  IMAD.MOV.U32 R2, RZ, RZ, RZ ;  /* 0x000000ffff027224 */ /* 0x000fcc00078e00ff */
[----:B------:R-:W-:-:S03]  /*0810*/  DFMA R2, R18, -R2, R22 ;  /* 0x800000021202722b */ /* 0x000fc60000000016 */
[----:B------:R-:W-:-:S03]  /*0820*/  LOP3.LUT R9, R17, R9, RZ, 0x3c, !PT ;  /* 0x0000000911097212 */ /* 0x000fc600078e3cff */
[----:B------:R-:W-:-:S04]  /*0830*/  IADD3 R2, PT, PT, -R10, -0x43300000, RZ ;  /* 0xbcd000000a027810 */ /* 0x000fc80007ffe1ff */
[----:B------:R-:W-:-:S04]  /*0840*/  FSETP.NEU.AND P0, PT, |R3|, R2, PT ;  /* 0x000000020300720b */ /* 0x000fc80003f0d200 */
[----:B------:R-:W-:Y:S02]  /*0850*/  FSEL R18, R16, R18, !P0 ;  /* 0x0000001210127208 */ /* 0x000fe40004000000 */
[----:B------:R-:W-:Y:S01]  /*0860*/  FSEL R19, R9, R19, !P0 ;  /* 0x0000001309137208 */ /* 0x000fe20004000000 */
[----:B------:R-:W-:Y:S06]  /*0870*/  BRA `(.L_x_8) ;  /* 0x0000000000547947 */ /* 0x000fec0003800000 */
.L_x_7:
[----:B------:R-:W-:-:S14]  /*0880*/  DSETP.NAN.AND P0, PT, R10, R10, PT ;  /* 0x0000000a0a00722a */ /* 0x000fdc0003f08000 */
[----:B------:R-:W-:Y:S05]  /*0890*/  @P0 BRA `(.L_x_9) ;  /* 0x0000000000440947 */ /* 0x000fea0003800000 */
[----:B------:R-:W-:-:S14]  /*08a0*/  DSETP.NAN.AND P0, PT, R8, R8, PT ;  /* 0x000000080800722a */ /* 0x000fdc0003f08000 */
[----:B------:R-:W-:Y:S05]  /*08b0*/  @P0 BRA `(.L_x_10) ;  /* 0x0000000000300947 */ /* 0x000fea0003800000 */
[----:B------:R-:W-:Y:S01]  /*08c0*/  ISETP.NE.AND P0, PT, R17, R24, PT ;  /* 0x000000181100720c */ /* 0x000fe20003f05270 */
[----:B------:R-:W-:Y:S02]  /*08d0*/  IMAD.MOV.U32 R18, RZ, RZ, 0x0 ;  /* 0x00000000ff127424 */ /* 0x000fe400078e00ff */
[----:B------:R-:W-:-:S10]  /*08e0*/  IMAD.MOV.U32 R19, RZ, RZ, -0x80000 ;  /* 0xfff80000ff137424 */ /* 0x000fd400078e00ff */
[----:B------:R-:W-:Y:S05]  /*08f0*/  @!P0 BRA `(.L_x_8) ;  /* 0x0000000000348947 */ /* 0x000fea0003800000 */
[----:B------:R-:W-:Y:S02]  /*0900*/  ISETP.NE.AND P0, PT, R17, 0x7ff00000, PT ;  /* 0x7ff000001100780c */ /* 0x000fe40003f05270 */
[----:B------:R-:W-:Y:S02]  /*0910*/  LOP3.LUT R19, R11, 0x80000000, R9, 0x48, !PT ;  /* 0x800000000b137812 */ /* 0x000fe400078e4809 */
[----:B------:R-:W-:-:S13]  /*0920*/  ISETP.EQ.OR P0, PT, R24, RZ, !P0 ;  /* 0x000000ff1800720c */ /* 0x000fda0004702670 */
[----:B------:R-:W-:Y:S01]  /*0930*/  @P0 LOP3.LUT R2, R19, 0x7ff00000, RZ, 0xfc, !PT ;  /* 0x7ff0000013020812 */ /* 0x000fe200078efcff */
[----:B------:R-:W-:Y:S02]  /*0940*/  @!P0 IMAD.MOV.U32 R18, RZ, RZ, RZ ;  /* 0x000000ffff128224 */ /* 0x000fe400078e00ff */
[----:B------:R-:W-:Y:S02]  /*0950*/  @P0 IMAD.MOV.U32 R18, RZ, RZ, RZ ;  /* 0x000000ffff120224 */ /* 0x000fe400078e00ff */
[----:B------:R-:W-:Y:S01]  /*0960*/  @P0 IMAD.MOV.U32 R19, RZ, RZ, R2 ;  /* 0x000000ffff130224 */ /* 0x000fe200078e0002 */
[----:B------:R-:W-:Y:S06]  /*0970*/  BRA `(.L_x_8) ;  /* 0x0000000000147947 */ /* 0x000fec0003800000 */
.L_x_10:
[----:B------:R-:W-:Y:S01]  /*0980*/  LOP3.LUT R19, R9, 0x80000, RZ, 0xfc, !PT ;  /* 0x0008000009137812 */ /* 0x000fe200078efcff */
[----:B------:R-:W-:Y:S01]  /*0990*/  IMAD.MOV.U32 R18, RZ, RZ, R8 ;  /* 0x000000ffff127224 */ /* 0x000fe200078e0008 */
[----:B------:R-:W-:Y:S06]  /*09a0*/  BRA `(.L_x_8) ;  /* 0x0000000000087947 */ /* 0x000fec0003800000 */
.L_x_9:
[----:B------:R-:W-:Y:S01]  /*09b0*/  LOP3.LUT R19, R11, 0x80000, RZ, 0xfc, !PT ;  /* 0x000800000b137812 */ /* 0x000fe200078efcff */
[----:B------:R-:W-:-:S07]  /*09c0*/  IMAD.MOV.U32 R18, RZ, RZ, R10 ;  /* 0x000000ffff127224 */ /* 0x000fce00078e000a */
.L_x_8:
[----:B------:R-:W-:Y:S05]  /*09d0*/  BSYNC.RECONVERGENT B1 ;  /* 0x0000000000017941 */ /* 0x000fea0003800200 */
.L_x_6:
[----:B------:R-:W-:Y:S02]  /*09e0*/  IMAD.MOV.U32 R15, RZ, RZ, 0x0 ;  /* 0x00000000ff0f7424 */ /* 0x000fe400078e00ff */
[----:B------:R-:W-:Y:S02]  /*09f0*/  IMAD.MOV.U32 R2, RZ, RZ, R18 ;  /* 0x000000ffff027224 */ /* 0x000fe400078e0012 */
[----:B------:R-:W-:Y:S01]  /*0a00*/  IMAD.MOV.U32 R3, RZ, RZ, R19 ;  /* 0x000000ffff037224 */ /* 0x000fe200078e0013 */
[----:B------:R-:W-:Y:S06]  /*0a10*/  RET.REL.NODEC R14 `(_Z20computeCorrectionDivPKdPKiS2_S0_Pdi) ;  /* 0xfffffff40e787950 */ /* 0x000fec0003c3ffff */
.L_x_11:
        /* <DEDUP_REMOVED lines=14> */
.L_x_30:


//--------------------- .text._Z27applyBoundaryGradientKernelPKiPKdS2_S2_S2_PdS3_S3_i --------------------------
	.section	.text._Z27applyBoundaryGradientKernelPKiPKdS2_S2_S2_PdS3_S3_i,"ax",@progbits
	.align	128
        .global         _Z27applyBoundaryGradientKernelPKiPKdS2_S2_S2_PdS3_S3_i
        .type           _Z27applyBoundaryGradientKernelPKiPKdS2_S2_S2_PdS3_S3_i,@function
        .size           _Z27applyBoundaryGradientKernelPKiPKdS2_S2_S2_PdS3_S3_i,(.L_x_35 - _Z27applyBoundaryGradientKernelPKiPKdS2_S2_S2_PdS3_S3_i)
        .other          _Z27applyBoundaryGradientKernelPKiPKdS2_S2_S2_PdS3_S3_i,@"STO_CUDA_ENTRY STV_DEFAULT"
_Z27applyBoundaryGradientKernelPKiPKdS2_S2_S2_PdS3_S3_i:
.text._Z27applyBoundaryGradientKernelPKiPKdS2_S2_S2_PdS3_S3_i:
        /* <DEDUP_REMOVED lines=18> */
[C---:B---3--:R-:W-:Y:S01]  /*0120*/  IMAD.WIDE R10, R9.reuse, 0x8, R10 ;  /* 0x00000008090a7825 */ /* 0x048fe200078e020a */
[----:B------:R-:W1:Y:S05]  /*0130*/  LDC.64 R18, c[0x0][0x3a8] ;  /* 0x0000ea00ff127b82 */ /* 0x000e6a0000000a00 */
[----:B------:R-:W2:Y:S01]  /*0140*/  LDG.E.64.CONSTANT R10, desc[UR4][R10.64] ;  /* 0x000000040a0a7981 */ /* 0x000ea2000c1e9b00 */
[C---:B----4-:R-:W-:Y:S02]  /*0150*/  IMAD.WIDE R14, R9.reuse, 0x8, R14 ;  /* 0x00000008090e7825 */ /* 0x050fe400078e020e */
[----:B------:R-:W3:Y:S04]  /*0160*/  LDC.64 R20, c[0x0][0x3b0] ;  /* 0x0000ec00ff147b82 */ /* 0x000ee80000000a00 */
[----:B------:R-:W4:Y:S01]  /*0170*/  LDG.E.64.CONSTANT R14, desc[UR4][R14.64] ;  /* 0x000000040e0e7981 */ /* 0x000f22000c1e9b00 */
[----:B0-----:R-:W-:-:S03]  /*0180*/  IMAD.WIDE R2, R9, 0x4, R2 ;  /* 0x0000000409027825 */ /* 0x001fc600078e0202 */
[----:B------:R-:W0:Y:S03]  /*0190*/  LDC.64 R22, c[0x0][0x3b8] ;  /* 0x0000ee00ff167b82 */ /* 0x000e260000000a00 */
[----:B------:R-:W1:Y:S01]  /*01a0*/  LDG.E.CONSTANT R3, desc[UR4][R2.64] ;  /* 0x0000000402037981 */ /* 0x000e62000c1e9900 */
[C---:B-----5:R-:W-:Y:S02]  /*01b0*/  DMUL R8, R4.reuse, R6 ;  /* 0x0000000604087228 */ /* 0x060fe40000000000 */
[C---:B--2---:R-:W-:Y:S02]  /*01c0*/  DMUL R12, R4.reuse, R10 ;  /* 0x0000000a040c7228 */ /* 0x044fe40000000000 */
[----:B----4-:R-:W-:Y:S01]  /*01d0*/  DMUL R16, R4, R14 ;  /* 0x0000000e04107228 */ /* 0x010fe20000000000 */
[----:B-1----:R-:W-:-:S04]  /*01e0*/  IMAD.WIDE R4, R3, 0x8, R18 ;  /* 0x0000000803047825 */ /* 0x002fc800078e0212 */
[C---:B---3--:R-:W-:Y:S01]  /*01f0*/  IMAD.WIDE R6, R3.reuse, 0x8, R20 ;  /* 0x0000000803067825 */ /* 0x048fe200078e0214 */
[----:B------:R-:W-:Y:S03]  /*0200*/  REDG.E.ADD.F64.RN.STRONG.GPU desc[UR4][R4.64], R8 ;  /* 0x00000008040079a6 */ /* 0x000fe6000c12ff04 */
[----:B0-----:R-:W-:Y:S01]  /*0210*/  IMAD.WIDE R10, R3, 0x8, R22 ;  /* 0x00000008030a7825 */ /* 0x001fe200078e0216 */
[----:B------:R-:W-:Y:S04]  /*0220*/  REDG.E.ADD.F64.RN.STRONG.GPU desc[UR4][R6.64], R12 ;  /* 0x0000000c060079a6 */ /* 0x000fe8000c12ff04 */
[----:B------:R-:W-:Y:S01]  /*0230*/  REDG.E.ADD.F64.RN.STRONG.GPU desc[UR4][R10.64], R16 ;  /* 0x000000100a0079a6 */ /* 0x000fe2000c12ff04 */
[----:B------:R-:W-:Y:S05]  /*0240*/  EXIT ;  /* 0x000000000000794d */ /* 0x000fea0003800000 */
.L_x_12:
        /* <DEDUP_REMOVED lines=11> */
.L_x_35:


//--------------------- .text._Z19interpololateKernelPdS_S_PKiS1_PKdS_S_S_i --------------------------
	.section	.text._Z19interpololateKernelPdS_S_PKiS1_PKdS_S_S_i,"ax",@progbits
	.align	128
        .global         _Z19interpololateKernelPdS_S_PKiS1_PKdS_S_S_i
        .type           _Z19interpololateKernelPdS_S_PKiS1_PKdS_S_S_i,@function
        .size           _Z19interpololateKernelPdS_S_PKiS1_PKdS_S_S_i,(.L_x_36 - _Z19interpololateKernelPdS_S_PKiS1_PKdS_S_S_i)
        .other          _Z19interpololateKernelPdS_S_PKiS1_PKdS_S_S_i,@"STO_CUDA_ENTRY STV_DEFAULT"
_Z19interpololateKernelPdS_S_PKiS1_PKdS_S_S_i:
.text._Z19interpololateKernelPdS_S_PKiS1_PKdS_S_S_i:
        /* <DEDUP_REMOVED lines=14> */
[----:B-1----:R1:W3:Y:S01]  /*00e0*/  LDG.E R4, desc[UR4][R6.64] ;  /* 0x0000000406047981 */ /* 0x0022e2000c1e1900 */
[----:B--2---:R-:W-:-:S06]  /*00f0*/  IMAD.WIDE R8, R0, 0x4, R8 ;  /* 0x0000000400087825 */ /* 0x004fcc00078e0208 */
[----:B------:R-:W2:Y:S01]  /*0100*/  LDC.64 R16, c[0x0][0x3b0] ;  /* 0x0000ec00ff107b82 */ /* 0x000ea20000000a00 */
[----:B------:R-:W4:Y:S07]  /*0110*/  LDG.E R5, desc[UR4][R8.64] ;  /* 0x0000000408057981 */ /* 0x000f2e000c1e1900 */
[----:B-1----:R-:W1:Y:S01]  /*0120*/  LDC.64 R6, c[0x0][0x388] ;  /* 0x0000e200ff067b82 */ /* 0x002e620000000a00 */
[----:B0-----:R-:W-:-:S07]  /*0130*/  IMAD.WIDE R2, R0, 0x8, R2 ;  /* 0x0000000800027825 */ /* 0x001fce00078e0202 */
[----:B------:R-:W0:Y:S01]  /*0140*/  LDC.64 R20, c[0x0][0x3b8] ;  /* 0x0000ee00ff147b82 */ /* 0x000e220000000a00 */
[----:B------:R-:W5:Y:S01]  /*0150*/  LDG.E.64 R10, desc[UR4][R2.64] ;  /* 0x00000004020a7981 */ /* 0x000f62000c1e1b00 */
[----:B---3--:R-:W-:-:S06]  /*0160*/  IMAD.WIDE R14, R4, 0x8, R12 ;  /* 0x00000008040e7825 */ /* 0x008fcc00078e020c */
[----:B------:R-:W5:Y:S01]  /*0170*/  LDG.E.64 R14, desc[UR4][R14.64] ;  /* 0x000000040e0e7981 */ /* 0x000f62000c1e1b00 */
[----:B----4-:R-:W-:-:S06]  /*0180*/  IMAD.WIDE R12, R5, 0x8, R12 ;  /* 0x00000008050c7825 */ /* 0x010fcc00078e020c */
[----:B------:R-:W3:Y:S01]  /*0190*/  LDG.E.64 R12, desc[UR4][R12.64] ;  /* 0x000000040c0c7981 */ /* 0x000ee2000c1e1b00 */
[C---:B-----5:R-:W-:Y:S02]  /*01a0*/  DMUL R8, R10.reuse, R14 ;  /* 0x0000000e0a087228 */ /* 0x060fe40000000000 */
[----:B------:R-:W-:-:S08]  /*01b0*/  DADD R10, -R10, 1 ;  /* 0x3ff000000a0a7429 */ /* 0x000fd00000000100 */
[----:B---3--:R-:W-:Y:S01]  /*01c0*/  DFMA R8, R10, R12, R8 ;  /* 0x0000000c0a08722b */ /* 0x008fe20000000008 */
[----:B--2---:R-:W-:-:S04]  /*01d0*/  IMAD.WIDE R10, R0, 0x8, R16 ;  /* 0x00000008000a7825 */ /* 0x004fc800078e0210 */
[C-C-:B-1----:R-:W-:Y:S02]  /*01e0*/  IMAD.WIDE R16, R4.reuse, 0x8, R6.reuse ;  /* 0x0000000804107825 */ /* 0x142fe400078e0206 */
[----:B------:R1:W-:Y:S04]  /*01f0*/  STG.E.64 desc[UR4][R10.64], R8 ;  /* 0x000000080a007986 */ /* 0x0003e8000c101b04 */
[----:B------:R-:W2:Y:S01]  /*0200*/  LDG.E.64 R14, desc[UR4][R2.64] ;  /* 0x00000004020e7981 */ /* 0x000ea2000c1e1b00 */
[----:B------:R-:W-:Y:S02]  /*0210*/  IMAD.WIDE R12, R5, 0x8, R6 ;  /* 0x00000008050c7825 */ /* 0x000fe400078e0206 */
[----:B------:R-:W1:Y:S01]  /*0220*/  LDC.64 R6, c[0x0][0x390] ;  /* 0x0000e400ff067b82 */ /* 0x000e620000000a00 */
[----:B------:R-:W2:Y:S04]  /*0230*/  LDG.E.64 R16, desc[UR4][R16.64] ;  /* 0x0000000410107981 */ /* 0x000ea8000c1e1b00 */
[----:B------:R-:W3:Y:S01]  /*0240*/  LDG.E.64 R12, desc[UR4][R12.64] ;  /* 0x000000040c0c7981 */ /* 0x000ee2000c1e1b00 */
[----:B-1----:R-:W-:-:S04]  /*0250*/  IMAD.WIDE R8, R4, 0x8, R6 ;  /* 0x0000000804087825 */ /* 0x002fc800078e0206 */
[----:B------:R-:W-:Y:S01]  /*0260*/  IMAD.WIDE R6, R5, 0x8, R6 ;  /* 0x0000000805067825 */ /* 0x000fe200078e0206 */
[C---:B--2---:R-:W-:Y:S02]  /*0270*/  DMUL R18, R14.reuse, R16 ;  /* 0x000000100e127228 */ /* 0x044fe40000000000 */
[----:B------:R-:W-:-:S08]  /*0280*/  DADD R14, -R14, 1 ;  /* 0x3ff000000e0e7429 */ /* 0x000fd00000000100 */
[----:B---3--:R-:W-:Y:S01]  /*0290*/  DFMA R14, R14, R12, R18 ;  /* 0x0000000c0e0e722b */ /* 0x008fe20000000012 */
[----:B0-----:R-:W-:Y:S01]  /*02a0*/  IMAD.WIDE R18, R0, 0x8, R20 ;  /* 0x0000000800127825 */ /* 0x001fe200078e0214 */
[----:B------:R-:W0:Y:S05]  /*02b0*/  LDC.64 R12, c[0x0][0x3c0] ;  /* 0x0000f000ff0c7b82 */ /* 0x000e2a0000000a00 */
[----:B------:R-:W-:Y:S04]  /*02c0*/  STG.E.64 desc[UR4][R18.64], R14 ;  /* 0x0000000e12007986 */ /* 0x000fe8000c101b04 */
[----:B------:R-:W2:Y:S04]  /*02d0*/  LDG.E.64 R2, desc[UR4][R2.64] ;  /* 0x0000000402027981 */ /* 0x000ea8000c1e1b00 */
[----:B------:R-:W3:Y:S04]  /*02e0*/  LDG.E.64 R8, desc[UR4][R8.64] ;  /* 0x0000000408087981 */ /* 0x000ee8000c1e1b00 */
[----:B------:R-:W4:Y:S01]  /*02f0*/  LDG.E.64 R6, desc[UR4][R6.64] ;  /* 0x0000000406067981 */ /* 0x000f22000c1e1b00 */
[----:B--2---:R-:W-:-:S02]  /*0300*/  DADD R4, -R2, 1 ;  /* 0x3ff0000002047429 */ /* 0x004fc40000000100 */
[----:B---3--:R-:W-:-:S08]  /*0310*/  DMUL R10, R2, R8 ;  /* 0x00000008020a7228 */ /* 0x008fd00000000000 */
[----:B----4-:R-:W-:Y:S01]  /*0320*/  DFMA R4, R4, R6, R10 ;  /* 0x000000060404722b */ /* 0x010fe2000000000a */
[----:B0-----:R-:W-:-:S06]  /*0330*/  IMAD.WIDE R10, R0, 0x8, R12 ;  /* 0x00000008000a7825 */ /* 0x001fcc00078e020c */
[----:B------:R-:W-:Y:S01]  /*0340*/  STG.E.64 desc[UR4][R10.64], R4 ;  /* 0x000000040a007986 */ /* 0x000fe2000c101b04 */
[----:B------:R-:W-:Y:S05]  /*0350*/  EXIT ;  /* 0x000000000000794d */ /* 0x000fea0003800000 */
.L_x_13:
        /* <DEDUP_REMOVED lines=10> */
.L_x_36:


//--------------------- .text._Z14normalizeGradTPKdPdS1_S1_i --------------------------
	.section	.text._Z14normalizeGradTPKdPdS1_S1_i,"ax",@progbits
	.align	128
        .global         _Z14normalizeGradTPKdPdS1_S1_i
        .type           _Z14normalizeGradTPKdPdS1_S1_i,@function
        .size           _Z14normalizeGradTPKdPdS1_S1_i,(.L_x_31 - _Z14normalizeGradTPKdPdS1_S1_i)
        .other          _Z14normalizeGradTPKdPdS1_S1_i,@"STO_CUDA_ENTRY STV_DEFAULT"
_Z14normalizeGradTPKdPdS1_S1_i:
.text._Z14normalizeGradTPKdPdS1_S1_i:
        /* <DEDUP_REMOVED lines=9> */
[----:B------:R-:W1:Y:S01]  /*0090*/  LDCU.64 UR4, c[0x0][0x358] ;  /* 0x00006b00ff0477ac */ /* 0x000e620008000a00 */
[----:B0-----:R-:W-:-:S06]  /*00a0*/  IMAD.WIDE R8, R4, 0x8, R8 ;  /* 0x0000000804087825 */ /* 0x001fcc00078e0208 */
[----:B-1----:R-:W2:Y:S01]  /*00b0*/  LDG.E.64 R8, desc[UR4][R8.64] ;  /* 0x0000000408087981 */ /* 0x002ea2000c1e1b00 */
[----:B------:R-:W-:Y:S01]  /*00c0*/  UMOV UR6, 0x812dea11 ;  /* 0x812dea1100067882 */ /* 0x000fe20000000000 */
[----:B------:R-:W-:Y:S02]  /*00d0*/  UMOV UR7, 0x3d719799 ;  /* 0x3d71979900077882 */ /* 0x000fe40000000000 */
[----:B--2---:R-:W-:-:S14]  /*00e0*/  DSETP.GT.AND P0, PT, R8, UR6, PT ;  /* 0x0000000608007e2a */ /* 0x004fdc000bf04000 */
[----:B------:R-:W-:Y:S05]  /*00f0*/  @!P0 EXIT ;  /* 0x000000000000894d */ /* 0x000fea0003800000 */
[----:B------:R-:W0:Y:S02]  /*0100*/  LDC.64 R24, c[0x0][0x388] ;  /* 0x0000e200ff187b82 */ /* 0x000e240000000a00 */
[----:B0-----:R-:W-:-:S05]  /*0110*/  IMAD.WIDE R24, R4, 0x8, R24 ;  /* 0x0000000804187825 */ /* 0x001fca00078e0218 */
[----:B------:R-:W2:Y:S01]  /*0120*/  LDG.E.64 R6, desc[UR4][R24.64] ;  /* 0x0000000418067981 */ /* 0x000ea2000c1e1b00 */
[----:B------:R-:W0:Y:S01]  /*0130*/  MUFU.RCP64H R3, R9 ;  /* 0x0000000900037308 */ /* 0x000e220000001800 */
[----:B------:R-:W-:Y:S01]  /*0140*/  IMAD.MOV.U32 R2, RZ, RZ, 0x1 ;  /* 0x00000001ff027424 */ /* 0x000fe200078e00ff */
[----:B------:R-:W-:Y:S05]  /*0150*/  BSSY.RECONVERGENT B0, `(.L_x_14) ;  /* 0x0000015000007945 */ /* 0x000fea0003800200 */
[----:B0-----:R-:W-:-:S08]  /*0160*/  DFMA R10, -R8, R2, 1 ;  /* 0x3ff00000080a742b */ /* 0x001fd00000000102 */
[----:B------:R-:W-:-:S08]  /*0170*/  DFMA R10, R10, R10, R10 ;  /* 0x0000000a0a0a722b */ /* 0x000fd0000000000a */
[----:B------:R-:W-:-:S08]  /*0180*/  DFMA R10, R2, R10, R2 ;  /* 0x0000000a020a722b */ /* 0x000fd00000000002 */
[----:B------:R-:W-:-:S08]  /*0190*/  DFMA R2, -R8, R10, 1 ;  /* 0x3ff000000802742b */ /* 0x000fd0000000010a */
[----:B------:R-:W-:-:S08]  /*01a0*/  DFMA R2, R10, R2, R10 ;  /* 0x000000020a02722b */ /* 0x000fd0000000000a */
[----:B--2---:R-:W-:Y:S01]  /*01b0*/  DMUL R10, R6, R2 ;  /* 0x00000002060a7228 */ /* 0x004fe20000000000 */
[----:B------:R-:W-:-:S07]  /*01c0*/  FSETP.GEU.AND P1, PT, |R7|, 6.5827683646048100446e-37, PT ;  /* 0x036000000700780b */ /* 0x000fce0003f2e200 */
[----:B------:R-:W-:-:S08]  /*01d0*/  DFMA R12, -R8, R10, R6 ;  /* 0x0000000a080c722b */ /* 0x000fd00000000106 */
[----:B------:R-:W-:-:S10]  /*01e0*/  DFMA R2, R2, R12, R10 ;  /* 0x0000000c0202722b */ /* 0x000fd4000000000a */
[----:B------:R-:W-:-:S05]  /*01f0*/  FFMA R0, RZ, R9, R3 ;  /* 0x00000009ff007223 */ /* 0x000fca0000000003 */
[----:B------:R-:W-:-:S13]  /*0200*/  FSETP.GT.AND P0, PT, |R0|, 1.469367938527859385e-39, PT ;  /* 0x001000000000780b */ /* 0x000fda0003f04200 */
[----:B------:R-:W-:Y:S05]  /*0210*/  @P0 BRA P1, `(.L_x_15) ;  /* 0x0000000000200947 */ /* 0x000fea0000800000 */
[----:B------:R-:W-:Y:S01]  /*0220*/  IMAD.MOV.U32 R14, RZ, RZ, R6 ;  /* 0x000000ffff0e7224 */ /* 0x000fe200078e0006 */
[----:B------:R-:W-:Y:S01]  /*0230*/  MOV R0, 0x280 ;  /* 0x0000028000007802 */ /* 0x000fe20000000f00 */
[----:B------:R-:W-:Y:S02]  /*0240*/  IMAD.MOV.U32 R15, RZ, RZ, R7 ;  /* 0x000000ffff0f7224 */ /* 0x000fe400078e0007 */
[----:B------:R-:W-:Y:S02]  /*0250*/  IMAD.MOV.U32 R12, RZ, RZ, R8 ;  /* 0x000000ffff0c7224 */ /* 0x000fe400078e0008 */
[----:B------:R-:W-:-:S07]  /*0260*/  IMAD.MOV.U32 R13, RZ, RZ, R9 ;  /* 0x000000ffff0d7224 */ /* 0x000fce00078e0009 */
[----:B------:R-:W-:Y:S05]  /*0270*/  CALL.REL.NOINC `($__internal_1_$__cuda_sm20_div_rn_f64_full) ;  /* 0x0000000000f47944 */ /* 0x000fea0003c00000 */
[----:B------:R-:W-:Y:S02]  /*0280*/  IMAD.MOV.U32 R2, RZ, RZ, R5 ;  /* 0x000000ffff027224 */ /* 0x000fe400078e0005 */
[----:B------:R-:W-:-:S07]  /*0290*/  IMAD.MOV.U32 R3, RZ, RZ, R10 ;  /* 0x000000ffff037224 */ /* 0x000fce00078e000a */
.L_x_15:
[----:B------:R-:W-:Y:S05]  /*02a0*/  BSYNC.RECONVERGENT B0 ;  /* 0x0000000000007941 */ /* 0x000fea0003800200 */
.L_x_14:
[----:B------:R-:W0:Y:S01]  /*02b0*/  LDC.64 R6, c[0x0][0x390] ;  /* 0x0000e400ff067b82 */ /* 0x000e220000000a00 */
[----:B------:R1:W-:Y:S01]  /*02c0*/  STG.E.64 desc[UR4][R24.64], R2 ;  /* 0x0000000218007986 */ /* 0x0003e2000c101b04 */
        /* <DEDUP_REMOVED lines=13> */
[----:B-1----:R-:W-:-:S10]  /*03a0*/  DFMA R2, R16, R14, R12 ;  /* 0x0000000e1002722b */ /* 0x002fd4000000000c */
[----:B------:R-:W-:-:S05]  /*03b0*/  FFMA R0, RZ, R9, R3 ;  /* 0x00000009ff007223 */ /* 0x000fca0000000003 */
[----:B------:R-:W-:-:S13]  /*03c0*/  FSETP.GT.AND P0, PT, |R0|, 1.469367938527859385e-39, PT ;  /* 0x001000000000780b */ /* 0x000fda0003f04200 */
[----:B------:R-:W-:Y:S05]  /*03d0*/  @P0 BRA P1, `(.L_x_17) ;  /* 0x0000000000200947 */ /* 0x000fea0000800000 */
[----:B------:R-:W-:Y:S01]  /*03e0*/  IMAD.MOV.U32 R14, RZ, RZ, R10 ;  /* 0x000000ffff0e7224 */ /* 0x000fe200078e000a */
[----:B------:R-:W-:Y:S01]  /*03f0*/  MOV R13, R9 ;  /* 0x00000009000d7202 */ /* 0x000fe20000000f00 */
[----:B------:R-:W-:Y:S01]  /*0400*/  IMAD.MOV.U32 R15, RZ, RZ, R11 ;  /* 0x000000ffff0f7224 */ /* 0x000fe200078e000b */
[----:B------:R-:W-:Y:S01]  /*0410*/  MOV R0, 0x440 ;  /* 0x0000044000007802 */ /* 0x000fe20000000f00 */
[----:B------:R-:W-:-:S07]  /*0420*/  IMAD.MOV.U32 R12, RZ, RZ, R8 ;  /* 0x000000ffff0c7224 */ /* 0x000fce00078e0008 */
[----:B------:R-:W-:Y:S05]  /*0430*/  CALL.REL.NOINC `($__internal_1_$__cuda_sm20_div_rn_f64_full) ;  /* 0x0000000000847944 */ /* 0x000fea0003c00000 */
[----:B------:R-:W-:Y:S02]  /*0440*/  IMAD.MOV.U32 R2, RZ, RZ, R5 ;  /* 0x000000ffff027224 */ /* 0x000fe400078e0005 */
[----:B------:R-:W-:-:S07]  /*0450*/  IMAD.MOV.U32 R3, RZ, RZ, R10 ;  /* 0x000000ffff037224 */ /* 0x000fce00078e000a */
.L_x_17:
[----:B------:R-:W-:Y:S05]  /*0460*/  BSYNC.RECONVERGENT B0 ;  /* 0x0000000000007941 */ /* 0x000fea0003800200 */
.L_x_16:
        /* <DEDUP_REMOVED lines=25> */
[----:B------:R-:W-:Y:S01]  /*0600*/  IMAD.MOV.U32 R2, RZ, RZ, R5 ;  /* 0x000000ffff027224 */ /* 0x000fe200078e0005 */
[----:B------:R-:W-:-:S07]  /*0610*/  MOV R3, R10 ;  /* 0x0000000a00037202 */ /* 0x000fce0000000f00 */
.L_x_19:
[----:B------:R-:W-:Y:S05]  /*0620*/  BSYNC.RECONVERGENT B0 ;  /* 0x0000000000007941 */ /* 0x000fea0003800200 */
.L_x_18:
[----:B------:R-:W-:Y:S01]  /*0630*/  STG.E.64 desc[UR4][R24.64], R2 ;  /* 0x0000000218007986 */ /* 0x000fe2000c101b04 */
[----:B------:R-:W-:Y:S05]  /*0640*/  EXIT ;  /* 0x000000000000794d */ /* 0x000fea0003800000 */
        .weak           $__internal_1_$__cuda_sm20_div_rn_f64_full
        .type           $__internal_1_$__cuda_sm20_div_rn_f64_full,@function
        .size           $__internal_1_$__cuda_sm20_div_rn_f64_full,(.L_x_31 - $__internal_1_$__cuda_sm20_div_rn_f64_full)
$__internal_1_$__cuda_sm20_div_rn_f64_full:
        /* <DEDUP_REMOVED lines=10> */
[C---:B------:R-:W-:Y:S01]  /*06f0*/  ISETP.GE.U32.AND P1, PT, R2.reuse, R5, PT ;  /* 0x000000050200720c */ /* 0x040fe20003f26070 */
[----:B------:R-:W-:Y:S02]  /*0700*/  IMAD.MOV.U32 R26, RZ, RZ, R2 ;  /* 0x000000ffff1a7224 */ /* 0x000fe400078e0002 */
[----:B------:R-:W-:Y:S02]  /*0710*/  @!P2 LOP3.LUT R3, R13, 0x7ff00000, RZ, 0xc0, !PT ;  /* 0x7ff000000d03a812 */ /* 0x000fe400078ec0ff */
        /* <DEDUP_REMOVED lines=8> */
[----:B------:R-:W-:-:S07]  /*07a0*/  @!P2 IMAD.MOV.U32 R22, RZ, RZ, RZ ;  /* 0x000000ffff16a224 */ /* 0x000fce00078e00ff */
        /* <DEDUP_REMOVED lines=17> */
[----:B------:R-:W-:Y:S01]  /*08c0*/  LOP3.LUT R15, R13, 0x7ff00000, RZ, 0xc0, !PT ;  /* 0x7ff000000d0f7812 */ /* 0x000fe200078ec0ff */
[----:B------:R-:W-:-:S03]  /*08d0*/  IMAD.MOV.U32 R14, RZ, RZ, RZ ;  /* 0x000000ffff0e7224 */ /* 0x000fc600078e00ff */
[CC--:B------:R-:W-:Y:S02]  /*08e0*/  VIADDMNMX R5, R2.reuse, -R15.reuse, 0xb9600000, !PT ;  /* 0xb960000002057446 */ /* 0x0c0fe4000780090f */
[----:B------:R-:W-:Y:S02]  /*08f0*/  ISETP.GE.U32.AND P0, PT, R2, R15, PT ;  /* 0x0000000f0200720c */ /* 0x000fe40003f06070 */
[----:B------:R-:W-:Y:S02]  /*0900*/  VIMNMX R5, PT, PT, R5, 0x46a00000, PT ;  /* 0x46a0000005057848 */ /* 0x000fe40003fe0100 */
[----:B------:R-:W-:-:S04]  /*0910*/  SEL R2, R3, 0x63400000, !P0 ;  /* 0x6340000003027807 */ /* 0x000fc80004000000 */
[----:B------:R-:W-:-:S05]  /*0920*/  IADD3 R5, PT, PT, -R2, R5, RZ ;  /* 0x0000000502057210 */ /* 0x000fca0007ffe1ff */
        /* <DEDUP_REMOVED lines=12> */
[----:B------:R-:W-:Y:S01]  /*09f0*/  IMAD.MOV.U32 R10, RZ, RZ, RZ ;  /* 0x000000ffff0a7224 */ /* 0x000fe200078e00ff */
[----:B------:R-:W-:-:S05]  /*0a00*/  IADD3 R5, PT, PT, -R5, -0x43300000, RZ ;  /* 0xbcd0000005057810 */ /* 0x000fca0007ffe1ff */
[----:B------:R-:W-:-:S03]  /*0a10*/  DFMA R10, R2, -R10, R22 ;  /* 0x8000000a020a722b */ /* 0x000fc60000000016 */
[----:B------:R-:W-:-:S07]  /*0a20*/  LOP3.LUT R13, R15, R13, RZ, 0x3c, !PT ;  /* 0x0000000d0f0d7212 */ /* 0x000fce00078e3cff */
[----:B------:R-:W-:-:S04]  /*0a30*/  FSETP.NEU.AND P0, PT, |R11|, R5, PT ;  /* 0x000000050b00720b */ /* 0x000fc80003f0d200 */
[----:B------:R-:W-:Y:S02]  /*0a40*/  FSEL R2, R14, R2, !P0 ;  /* 0x000000020e027208 */ /* 0x000fe40004000000 */
[----:B------:R-:W-:Y:S01]  /*0a50*/  FSEL R3, R13, R3, !P0 ;  /* 0x000000030d037208 */ /* 0x000fe20004000000 */
[----:B------:R-:W-:Y:S06]  /*0a60*/  BRA `(.L_x_22) ;  /* 0x0000000000547947 */ /* 0x000fec0003800000 */
.L_x_21:
        /* <DEDUP_REMOVED lines=12> */
[----:B------:R-:W-:Y:S01]  /*0b30*/  @!P0 IMAD.MOV.U32 R2, RZ, RZ, RZ ;  /* 0x000000ffff028224 */ /* 0x000fe200078e00ff */
[----:B------:R-:W-:-:S03]  /*0b40*/  @P0 MOV R2, RZ ;  /* 0x000000ff00020202 */ /* 0x000fc60000000f00 */
[----:B------:R-:W-:Y:S01]  /*0b50*/  @P0 IMAD.MOV.U32 R3, RZ, RZ, R5 ;  /* 0x000000ffff030224 */ /* 0x000fe200078e0005 */
[----:B------:R-:W-:Y:S06]  /*0b60*/  BRA `(.L_x_22) ;  /* 0x0000000000147947 */ /* 0x000fec0003800000 */
.L_x_24:
[----:B------:R-:W-:Y:S01]  /*0b70*/  LOP3.LUT R3, R13, 0x80000, RZ, 0xfc, !PT ;  /* 0x000800000d037812 */ /* 0x000fe200078efcff */
[----:B------:R-:W-:Y:S01]  /*0b80*/  IMAD.MOV.U32 R2, RZ, RZ, R12 ;  /* 0x000000ffff027224 */ /* 0x000fe200078e000c */
[----:B------:R-:W-:Y:S06]  /*0b90*/  BRA `(.L_x_22) ;  /* 0x0000000000087947 */ /* 0x000fec0003800000 */
.L_x_23:
[----:B------:R-:W-:Y:S01]  /*0ba0*/  LOP3.LUT R3, R15, 0x80000, RZ, 0xfc, !PT ;  /* 0x000800000f037812 */ /* 0x000fe200078efcff */
[----:B------:R-:W-:-:S07]  /*0bb0*/  IMAD.MOV.U32 R2, RZ, RZ, R14 ;  /* 0x000000ffff027224 */ /* 0x000fce00078e000e */
.L_x_22:
[----:B------:R-:W-:Y:S05]  /*0bc0*/  BSYNC.RECONVERGENT B1 ;  /* 0x0000000000017941 */ /* 0x000fea0003800200 */
.L_x_20:
[----:B------:R-:W-:Y:S02]  /*0bd0*/  IMAD.MOV.U32 R5, RZ, RZ, R2 ;  /* 0x000000ffff057224 */ /* 0x000fe400078e0002 */
[----:B------:R-:W-:Y:S02]  /*0be0*/  IMAD.MOV.U32 R10, RZ, RZ, R3 ;  /* 0x000000ffff0a7224 */ /* 0x000fe400078e0003 */
[----:B------:R-:W-:Y:S02]  /*0bf0*/  IMAD.MOV.U32 R2, RZ, RZ, R0 ;  /* 0x000000ffff027224 */ /* 0x000fe400078e0000 */
[----:B------:R-:W-:-:S04]  /*0c00*/  IMAD.MOV.U32 R3, RZ, RZ, 0x0 ;  /* 0x00000000ff037424 */ /* 0x000fc800078e00ff */
[----:B------:R-:W-:Y:S05]  /*0c10*/  RET.REL.NODEC R2 `(_Z14normalizeGradTPKdPdS1_S1_i) ;  /* 0xfffffff002f87950 */ /* 0x000fea0003c3ffff */
.L_x_25:
        /* <DEDUP_REMOVED lines=14> */
.L_x_31:


//--------------------- .text._Z11gradTKernelPKdPKiS2_S0_S0_S0_S0_PdS3_S3_i --------------------------
	.section	.text._Z11gradTKernelPKdPKiS2_S0_S0_S0_S0_PdS3_S3_i,"ax",@progbits
	.align	128
        .global         _Z11gradTKernelPKdPKiS2_S0_S0_S0_S0_PdS3_S3_i
        .type           _Z11gradTKernelPKdPKiS2_S0_S0_S0_S0_PdS3_S3_i,@function
        .size           _Z11gradTKernelPKdPKiS2_S0_S0_S0_S0_PdS3_S3_i,(.L_x_38 - _Z11gradTKernelPKdPKiS2_S0_S0_S0_S0_PdS3_S3_i)
        .other          _Z11gradTKernelPKdPKiS2_S0_S0_S0_S0_PdS3_S3_i,@"STO_CUDA_ENTRY STV_DEFAULT"
_Z11gradTKernelPKdPKiS2_S0_S0_S0_S0_PdS3_S3_i:
.text._Z11gradTKernelPKdPKiS2_S0_S0_S0_S0_PdS3_S3_i:
        /* <DEDUP_REMOVED lines=14> */
[----:B-1----:R-:W3:Y:S01]  /*00e0*/  LDG.E R0, desc[UR4][R4.64] ;  /* 0x0000000404007981 */ /* 0x002ee2000c1e1900 */
[----:B--2---:R-:W-:-:S06]  /*00f0*/  IMAD.WIDE R6, R3, 0x4, R6 ;  /* 0x0000000403067825 */ /* 0x004fcc00078e0206 */
[----:B------:R-:W1:Y:S01]  /*0100*/  LDC.64 R8, c[0x0][0x3a0] ;  /* 0x0000e800ff087b82 */ /* 0x000e620000000a00 */
[----:B------:R2:W4:Y:S07]  /*0110*/  LDG.E R2, desc[UR4][R6.64] ;  /* 0x0000000406027981 */ /* 0x00052e000c1e1900 */
[----:B--2---:R-:W2:Y:S01]  /*0120*/  LDC.64 R6, c[0x0][0x3b8] ;  /* 0x0000ee00ff067b82 */ /* 0x004ea20000000a00 */
[----:B0-----:R-:W-:-:S05]  /*0130*/  IMAD.WIDE R12, R3, 0x8, R12 ;  /* 0x00000008030c7825 */ /* 0x001fca00078e020c */
[----:B------:R0:W5:Y:S01]  /*0140*/  LDG.E.64 R10, desc[UR4][R12.64] ;  /* 0x000000040c0a7981 */ /* 0x000162000c1e1b00 */
[----:B-1----:R-:W-:Y:S02]  /*0150*/  IMAD.WIDE R4, R3, 0x8, R8 ;  /* 0x0000000803047825 */ /* 0x002fe400078e0208 */
[----:B------:R-:W1:Y:S03]  /*0160*/  LDC.64 R8, c[0x0][0x3a8] ;  /* 0x0000ea00ff087b82 */ /* 0x000e660000000a00 */
[----:B------:R-:W2:Y:S05]  /*0170*/  LDG.E.64 R20, desc[UR4][R4.64] ;  /* 0x0000000404147981 */ /* 0x000eaa000c1e1b00 */
[----:B0-----:R-:W0:Y:S01]  /*0180*/  LDC.64 R12, c[0x0][0x3c0] ;  /* 0x0000f000ff0c7b82 */ /* 0x001e220000000a00 */
[----:B---3--:R-:W-:-:S06]  /*0190*/  IMAD.WIDE R16, R0, 0x8, R14 ;  /* 0x0000000800107825 */ /* 0x008fcc00078e020e */
[----:B------:R-:W5:Y:S01]  /*01a0*/  LDG.E.64 R16, desc[UR4][R16.64] ;  /* 0x0000000410107981 */ /* 0x000f62000c1e1b00 */
[----:B----4-:R-:W-:-:S06]  /*01b0*/  IMAD.WIDE R14, R2, 0x8, R14 ;  /* 0x00000008020e7825 */ /* 0x010fcc00078e020e */
[----:B------:R-:W3:Y:S01]  /*01c0*/  LDG.E.64 R14, desc[UR4][R14.64] ;  /* 0x000000040e0e7981 */ /* 0x000ee2000c1e1b00 */
[----:B-1----:R-:W-:Y:S01]  /*01d0*/  IMAD.WIDE R8, R3, 0x8, R8 ;  /* 0x0000000803087825 */ /* 0x002fe200078e0208 */
[C---:B-----5:R-:W-:Y:S02]  /*01e0*/  DMUL R18, R10.reuse, R16 ;  /* 0x000000100a127228 */ /* 0x060fe40000000000 */
[----:B------:R-:W-:Y:S01]  /*01f0*/  DADD R10, -R10, 1 ;  /* 0x3ff000000a0a7429 */ /* 0x000fe20000000100 */
[----:B------:R-:W1:Y:S07]  /*0200*/  LDC.64 R16, c[0x0][0x3b0] ;  /* 0x0000ec00ff107b82 */ /* 0x000e6e0000000a00 */
[----:B---3--:R-:W-:Y:S01]  /*0210*/  DFMA R10, R10, R14, R18 ;  /* 0x0000000e0a0a722b */ /* 0x008fe20000000012 */
[----:B--2---:R-:W-:-:S07]  /*0220*/  IMAD.WIDE R18, R2, 0x8, R6 ;  /* 0x0000000802127825 */ /* 0x004fce00078e0206 */
[----:B------:R-:W-:-:S07]  /*0230*/  DMUL R20, R10, R20 ;  /* 0x000000140a147228 */ /* 0x000fce0000000000 */
[----:B------:R2:W-:Y:S04]  /*0240*/  REDG.E.ADD.F64.RN.STRONG.GPU desc[UR4][R18.64], R20 ;  /* 0x00000014120079a6 */ /* 0x0005e8000c12ff04 */
[----:B------:R-:W3:Y:S01]  /*0250*/  LDG.E.64 R14, desc[UR4][R8.64] ;  /* 0x00000004080e7981 */ /* 0x000ee2000c1e1b00 */
[----:B0-----:R-:W-:Y:S01]  /*0260*/  IMAD.WIDE R22, R2, 0x8, R12 ;  /* 0x0000000802167825 */ /* 0x001fe200078e020c */
[----:B---3--:R-:W-:-:S03]  /*0270*/  DMUL R24, R10, R14 ;  /* 0x0000000e0a187228 */ /* 0x008fc60000000000 */
[----:B-1----:R-:W-:Y:S02]  /*0280*/  IMAD.WIDE R14, R3, 0x8, R16 ;  /* 0x00000008030e7825 */ /* 0x002fe400078e0210 */
[----:B------:R-:W0:Y:S02]  /*0290*/  LDC.64 R16, c[0x0][0x3c8] ;  /* 0x0000f200ff107b82 */ /* 0x000e240000000a00 */
[----:B------:R-:W-:Y:S04]  /*02a0*/  REDG.E.ADD.F64.RN.STRONG.GPU desc[UR4][R22.64], R24 ;  /* 0x00000018160079a6 */ /* 0x000fe8000c12ff04 */
[----:B------:R-:W3:Y:S01]  /*02b0*/  LDG.E.64 R26, desc[UR4][R14.64] ;  /* 0x000000040e1a7981 */ /* 0x000ee2000c1e1b00 */
[----:B0-----:R-:W-:Y:S01]  /*02c0*/  IMAD.WIDE R2, R2, 0x8, R16 ;  /* 0x0000000802027825 */ /* 0x001fe200078e0210 */
[----:B---3--:R-:W-:-:S07]  /*02d0*/  DMUL R26, R10, R26 ;  /* 0x0000001a0a1a7228 */ /* 0x008fce0000000000 */
[----:B------:R-:W-:Y:S04]  /*02e0*/  REDG.E.ADD.F64.RN.STRONG.GPU desc[UR4][R2.64], R26 ;  /* 0x0000001a020079a6 */ /* 0x000fe8000c12ff04 */
[----:B------:R-:W2:Y:S01]  /*02f0*/  LDG.E.64 R4, desc[UR4][R4.64] ;  /* 0x0000000404047981 */ /* 0x000ea2000c1e1b00 */
[----:B------:R-:W-:Y:S01]  /*0300*/  IMAD.WIDE R6, R0, 0x8, R6 ;  /* 0x0000000800067825 */ /* 0x000fe200078e0206 */
[----:B--2---:R-:W-:-:S07]  /*0310*/  DMUL R18, R10, -R4 ;  /* 0x800000040a127228 */ /* 0x004fce0000000000 */
        /* <DEDUP_REMOVED lines=8> */
[----:B------:R-:W-:Y:S01]  /*03a0*/  REDG.E.ADD.F64.RN.STRONG.GPU desc[UR4][R16.64], R10 ;  /* 0x0000000a100079a6 */ /* 0x000fe2000c12ff04 */
[----:B------:R-:W-:Y:S05]  /*03b0*/  EXIT ;  /* 0x000000000000794d */ /* 0x000fea0003800000 */
.L_x_26:
        /* <DEDUP_REMOVED lines=12> */
.L_x_38:


//--------------------- .text._Z14boundaryKernelPiPS_PPdS2_S2_S2_S1_S1_ii --------------------------
	.section	.text._Z14boundaryKernelPiPS_PPdS2_S2_S2_S1_S1_ii,"ax",@progbits
	.align	128
        .global         _Z14boundaryKernelPiPS_PPdS2_S2_S2_S1_S1_ii
        .type           _Z14boundaryKernelPiPS_PPdS2_S2_S2_S1_S1_ii,@function
        .size           _Z14boundaryKernelPiPS_PPdS2_S2_S2_S1_S1_ii,(.L_x_39 - _Z14boundaryKernelPiPS_PPdS2_S2_S2_S1_S1_ii)
        .other          _Z14boundaryKernelPiPS_PPdS2_S2_S2_S1_S1_ii,@"STO_CUDA_ENTRY STV_DEFAULT"
_Z14boundaryKernelPiPS_PPdS2_S2_S2_S1_S1_ii:
.text._Z14boundaryKernelPiPS_PPdS2_S2_S2_S1_S1_ii:
[----:B------:R-:W-:Y:S01]  /*0000*/  LDC R1, c[0x0][0x37c] ;  /* 0x0000df00ff017b82 */ /* 0x000fe20000000800 */
[----:B------:R-:W0:Y:S07]  /*0010*/  S2R R5, SR_TID.Y ;  /* 0x0000000000057919 */ /* 0x000e2e0000002200 */
[----:B------:R-:W1:Y:S01]  /*0020*/  LDC R8, c[0x0][0x360] ;  /* 0x0000d800ff087b82 */ /* 0x000e620000000800 */
[----:B------:R-:W2:Y:S01]  /*0030*/  LDCU.64 UR4, c[0x0][0x358] ;  /* 0x00006b00ff0477ac */ /* 0x000ea20008000a00 */
[----:B------:R-:W3:Y:S06]  /*0040*/  LDCU UR7, c[0x0][0x3c4] ;  /* 0x00007880ff0777ac */ /* 0x000eec0008000800 */
[----:B------:R-:W0:Y:S08]  /*0050*/  S2UR UR6, SR_CTAID.Y ;  /* 0x00000000000679c3 */ /* 0x000e300000002600 */
[----:B------:R-:W0:Y:S08]  /*0060*/  LDC R0, c[0x0][0x364] ;  /* 0x0000d900ff007b82 */ /* 0x000e300000000800 */
[----:B------:R-:W4:Y:S01]  /*0070*/  LDC.64 R2, c[0x0][0x380] ;  /* 0x0000e000ff027b82 */ /* 0x000f220000000a00 */
[----:B0-----:R-:W-:-:S04]  /*0080*/  IMAD R0, R0, UR6, R5 ;  /* 0x0000000600007c24 */ /* 0x001fc8000f8e0205 */
[----:B----4-:R-:W-:-:S06]  /*0090*/  IMAD.WIDE.U32 R2, R0, 0x4, R2 ;  /* 0x0000000400027825 */ /* 0x010fcc00078e0002 */
[----:B--2---:R-:W2:Y:S01]  /*00a0*/  LDG.E R3, desc[UR4][R2.64] ;  /* 0x0000000402037981 */ /* 0x004ea2000c1e1900 */
[----:B------:R-:W1:Y:S01]  /*00b0*/  S2UR UR6, SR_CTAID.X ;  /* 0x00000000000679c3 */ /* 0x000e620000002500 */
[----:B------:R-:W1:Y:S02]  /*00c0*/  S2R R5, SR_TID.X ;  /* 0x0000000000057919 */ /* 0x000e640000002100 */
[----:B-1----:R-:W-:-:S05]  /*00d0*/  IMAD R8, R8, UR6, R5 ;  /* 0x0000000608087c24 */ /* 0x002fca000f8e0205 */
[----:B--2---:R-:W-:-:S04]  /*00e0*/  ISETP.GE.AND P0, PT, R8, R3, PT ;  /* 0x000000030800720c */ /* 0x004fc80003f06270 */
[----:B---3--:R-:W-:-:S13]  /*00f0*/  ISETP.GE.OR P0, PT, R0, UR7, P0 ;  /* 0x0000000700007c0c */ /* 0x008fda0008706670 */
[----:B------:R-:W-:Y:S05]  /*0100*/  @P0 EXIT ;  /* 0x000000000000094d */ /* 0x000fea0003800000 */
[----:B------:R-:W0:Y:S08]  /*0110*/  LDC.64 R4, c[0x0][0x3a8] ;  /* 0x0000ea00ff047b82 */ /* 0x000e300000000a00 */
[----:B------:R-:W1:Y:S08]  /*0120*/  LDC.64 R6, c[0x0][0x3a0] ;  /* 0x0000e800ff067b82 */ /* 0x000e700000000a00 */
[----:B------:R-:W2:Y:S08]  /*0130*/  LDC.64 R20, c[0x0][0x398] ;  /* 0x0000e600ff147b82 */ /* 0x000eb00000000a00 */
[----:B------:R-:W3:Y:S01]  /*0140*/  LDC.64 R2, c[0x0][0x388] ;  /* 0x0000e200ff027b82 */ /* 0x000ee20000000a00 */
[----:B0-----:R-:W-:-:S05]  /*0150*/  IMAD.WIDE.U32 R4, R0, 0x8, R4 ;  /* 0x0000000800047825 */ /* 0x001fca00078e0004 */
[----:B------:R-:W4:Y:S01]  /*0160*/  LDG.E.64 R14, desc[UR4][R4.64] ;  /* 0x00000004040e7981 */ /* 0x000f22000c1e1b00 */
[C---:B-1----:R-:W-:Y:S01]  /*0170*/  IMAD.WIDE.U32 R6, R0.reuse, 0x8, R6 ;  /* 0x0000000800067825 */ /* 0x042fe200078e0006 */
[----:B------:R-:W0:Y:S04]  /*0180*/  LDC.64 R24, c[0x0][0x3b0] ;  /* 0x0000ec00ff187b82 */ /* 0x000e280000000a00 */
[----:B------:R-:W5:Y:S01]  /*0190*/  LDG.E.64 R10, desc[UR4][R6.64] ;  /* 0x00000004060a7981 */ /* 0x000f62000c1e1b00 */
[----:B--2---:R-:W-:-:S06]  /*01a0*/  IMAD.WIDE.U32 R20, R0, 0x8, R20 ;  /* 0x0000000800147825 */ /* 0x004fcc00078e0014 */
[----:B------:R-:W2:Y:S01]  /*01b0*/  LDG.E.64 R20, desc[UR4][R20.64] ;  /* 0x0000000414147981 */ /* 0x000ea2000c1e1b00 */
[----:B---3--:R-:W-:-:S05]  /*01c0*/  IMAD.WIDE.U32 R2, R0, 0x8, R2 ;  /* 0x0000000800027825 */ /* 0x008fca00078e0002 */
[----:B------:R-:W3:Y:S01]  /*01d0*/  LDG.E.64 R12, desc[UR4][R2.64] ;  /* 0x00000004020c7981 */ /* 0x000ee2000c1e1b00 */
[----:B----4-:R-:W-:-:S06]  /*01e0*/  IMAD.WIDE R14, R8, 0x8, R14 ;  /* 0x00000008080e7825 */ /* 0x010fcc00078e020e */
[----:B------:R-:W4:Y:S01]  /*01f0*/  LD.E.64 R14, desc[UR4][R14.64] ;  /* 0x000000040e0e7980 */ /* 0x000f22000c101b00 */
[----:B-----5:R-:W-:-:S05]  /*0200*/  IMAD.WIDE R18, R8, 0x8, R10 ;  /* 0x0000000808127825 */ /* 0x020fca00078e020a */
[----:B------:R1:W4:Y:S01]  /*0210*/  LD.E.64 R10, desc[UR4][R18.64] ;  /* 0x00000004120a7980 */ /* 0x000322000c101b00 */
[----:B--2---:R-:W-:-:S06]  /*0220*/  IMAD.WIDE R22, R8, 0x8, R20 ;  /* 0x0000000808167825 */ /* 0x004fcc00078e0214 */
[----:B------:R-:W2:Y:S01]  /*0230*/  LD.E.64 R22, desc[UR4][R22.64] ;  /* 0x0000000416167980 */ /* 0x000ea2000c101b00 */
[----:B---3--:R-:W-:Y:S02]  /*0240*/  IMAD.WIDE R16, R8, 0x4, R12 ;  /* 0x0000000408107825 */ /* 0x008fe400078e020c */
[----:B------:R-:W1:Y:S04]  /*0250*/  LDC.64 R12, c[0x0][0x390] ;  /* 0x0000e400ff0c7b82 */ /* 0x000e680000000a00 */
[----:B------:R-:W0:Y:S01]  /*0260*/  LD.E R17, desc[UR4][R16.64] ;  /* 0x0000000410117980 */ /* 0x000e22000c101900 */
[----:B-1----:R-:W-:Y:S01]  /*0270*/  IMAD.WIDE.U32 R18, R0, 0x8, R12 ;  /* 0x0000000800127825 */ /* 0x002fe200078e000c */
[----:B----4-:R-:W-:-:S08]  /*0280*/  DMUL R10, R10, R14 ;  /* 0x0000000e0a0a7228 */ /* 0x010fd00000000000 */
[----:B--2---:R-:W-:Y:S01]  /*0290*/  DMUL R20, R10, R22 ;  /* 0x000000160a147228 */ /* 0x004fe20000000000 */
[----:B0-----:R-:W-:-:S06]  /*02a0*/  IMAD.WIDE R10, R17, 0x8, R24 ;  /* 0x00000008110a7825 */ /* 0x001fcc00078e0218 */
[----:B------:R-:W-:Y:S04]  /*02b0*/  REDG.E.ADD.F64.RN.STRONG.GPU desc[UR4][R10.64], R20 ;  /* 0x000000140a0079a6 */ /* 0x000fe8000c12ff04 */
[----:B------:R-:W2:Y:S04]  /*02c0*/  LDG.E.64 R6, desc[UR4][R6.64] ;  /* 0x0000000406067981 */ /* 0x000ea8000c1e1b00 */
[----:B------:R-:W3:Y:S04]  /*02d0*/  LDG.E.64 R4, desc[UR4][R4.64] ;  /* 0x0000000404047981 */ /* 0x000ee8000c1e1b00 */
[----:B------:R-:W4:Y:S04]  /*02e0*/  LDG.E.64 R18, desc[UR4][R18.64] ;  /* 0x0000000412127981 */ /* 0x000f28000c1e1b00 */
[----:B------:R-:W5:Y:S01]  /*02f0*/  LDG.E.64 R2, desc[UR4][R2.64] ;  /* 0x0000000402027981 */ /* 0x000f62000c1e1b00 */
[----:B--2---:R-:W-:-:S02]  /*0300*/  IMAD.WIDE R12, R8, 0x8, R6 ;  /* 0x00000008080c7825 */ /* 0x004fc400078e0206 */
[----:B------:R-:W0:Y:S02]  /*0310*/  LDC.64 R6, c[0x0][0x3b8] ;  /* 0x0000ee00ff067b82 */ /* 0x000e240000000a00 */
[C---:B---3--:R-:W-:Y:S02]  /*0320*/  IMAD.WIDE R14, R8.reuse, 0x8, R4 ;  /* 0x00000008080e7825 */ /* 0x048fe400078e0204 */
[----:B------:R-:W2:Y:S02]  /*0330*/  LD.E.64 R12, desc[UR4][R12.64] ;  /* 0x000000040c0c7980 */ /* 0x000ea4000c101b00 */
[C---:B----4-:R-:W-:Y:S02]  /*0340*/  IMAD.WIDE R16, R8.reuse, 0x8, R18 ;  /* 0x0000000808107825 */ /* 0x050fe400078e0212 */
[----:B------:R-:W2:Y:S02]  /*0350*/  LD.E.64 R14, desc[UR4][R14.64] ;  /* 0x000000040e0e7980 */ /* 0x000ea4000c101b00 */
[----:B-----5:R-:W-:-:S02]  /*0360*/  IMAD.WIDE R8, R8, 0x4, R2 ;  /* 0x0000000408087825 */ /* 0x020fc400078e0202 */
[----:B------:R-:W3:Y:S04]  /*0370*/  LD.E.64 R16, desc[UR4][R16.64] ;  /* 0x0000000410107980 */ /* 0x000ee8000c101b00 */
[----:B------:R-:W0:Y:S01]  /*0380*/  LD.E R9, desc[UR4][R8.64] ;  /* 0x0000000408097980 */ /* 0x000e22000c101900 */
[----:B--2---:R-:W-:-:S08]  /*0390*/  DMUL R4, R12, -R14 ;  /* 0x8000000e0c047228 */ /* 0x004fd00000000000 */
[----:B---3--:R-:W-:Y:S01]  /*03a0*/  DMUL R4, R4, R16 ;  /* 0x0000001004047228 */ /* 0x008fe20000000000 */
[----:B0-----:R-:W-:-:S06]  /*03b0*/  IMAD.WIDE R2, R9, 0x8, R6 ;  /* 0x0000000809027825 */ /* 0x001fcc00078e0206 */
[----:B------:R-:W-:Y:S01]  /*03c0*/  REDG.E.ADD.F64.RN.STRONG.GPU desc[UR4][R2.64], R4 ;  /* 0x00000004020079a6 */ /* 0x000fe2000c12ff04 */
[----:B------:R-:W-:Y:S05]  /*03d0*/  EXIT ;  /* 0x000000000000794d */ /* 0x000fea0003800000 */
.L_x_27:
        /* <DEDUP_REMOVED lines=10> */
.L_x_39:


//--------------------- .text._Z10faceKernelPdS_S_PiS0_S_S_S_i --------------------------
	.section	.text._Z10faceKernelPdS_S_PiS0_S_S_S_i,"ax",@progbits
	.align	128
        .global         _Z10faceKernelPdS_S_PiS0_S_S_S_i
        .type           _Z10faceKernelPdS_S_PiS0_S_S_S_i,@function
        .size           _Z10faceKernelPdS_S_PiS0_S_S_S_i,(.L_x_40 - _Z10faceKernelPdS_S_PiS0_S_S_S_i)
        .other          _Z10faceKernelPdS_S_PiS0_S_S_S_i,@"STO_CUDA_ENTRY STV_DEFAULT"
_Z10faceKernelPdS_S_PiS0_S_S_S_i:
.text._Z10faceKernelPdS_S_PiS0_S_S_S_i:
        /* <DEDUP_REMOVED lines=14> */
[----:B-1----:R-:W4:Y:S01]  /*00e0*/  LDG.E.64 R2, desc[UR4][R2.64] ;  /* 0x0000000402027981 */ /* 0x002f22000c1e1b00 */
[----:B--2---:R-:W-:-:S06]  /*00f0*/  IMAD.WIDE R4, R0, 0x8, R4 ;  /* 0x0000000800047825 */ /* 0x004fcc00078e0204 */
[----:B------:R-:W1:Y:S01]  /*0100*/  LDC.64 R12, c[0x0][0x3a8] ;  /* 0x0000ea00ff0c7b82 */ /* 0x000e620000000a00 */
[----:B------:R-:W4:Y:S01]  /*0110*/  LDG.E.64 R4, desc[UR4][R4.64] ;  /* 0x0000000404047981 */ /* 0x000f22000c1e1b00 */
[----:B---3--:R-:W-:-:S06]  /*0120*/  IMAD.WIDE R8, R0, 0x8, R8 ;  /* 0x0000000800087825 */ /* 0x008fcc00078e0208 */
[----:B------:R-:W2:Y:S01]  /*0130*/  LDC.64 R14, c[0x0][0x3a0] ;  /* 0x0000e800ff0e7b82 */ /* 0x000ea20000000a00 */
[----:B------:R-:W3:Y:S01]  /*0140*/  LDG.E.64 R8, desc[UR4][R8.64] ;  /* 0x0000000408087981 */ /* 0x000ee2000c1e1b00 */
[----:B0-----:R-:W-:-:S04]  /*0150*/  IMAD.WIDE R10, R0, 0x8, R10 ;  /* 0x00000008000a7825 */ /* 0x001fc800078e020a */
[----:B-1----:R-:W-:Y:S01]  /*0160*/  IMAD.WIDE R12, R0, 0x8, R12 ;  /* 0x00000008000c7825 */ /* 0x002fe200078e020c */
[----:B----4-:R-:W-:-:S03]  /*0170*/  DMUL R6, R2, R4 ;  /* 0x0000000402067228 */ /* 0x010fc60000000000 */
[----:B--2---:R-:W-:Y:S02]  /*0180*/  IMAD.WIDE R2, R0, 0x4, R14 ;  /* 0x0000000400027825 */ /* 0x004fe400078e020e */
[----:B------:R-:W0:Y:S03]  /*0190*/  LDC.64 R14, c[0x0][0x3b8] ;  /* 0x0000ee00ff0e7b82 */ /* 0x000e260000000a00 */
[----:B---3--:R-:W-:-:S05]  /*01a0*/  DMUL R6, R6, R8 ;  /* 0x0000000806067228 */ /* 0x008fca0000000000 */
[----:B------:R-:W1:Y:S02]  /*01b0*/  LDC.64 R8, c[0x0][0x398] ;  /* 0x0000e600ff087b82 */ /* 0x000e640000000a00 */
[----:B------:R-:W-:Y:S04]  /*01c0*/  STG.E.64 desc[UR4][R10.64], R6 ;  /* 0x000000060a007986 */ /* 0x000fe8000c101b04 */
[----:B------:R-:W-:Y:S04]  /*01d0*/  STG.E.64 desc[UR4][R12.64], R6 ;  /* 0x000000060c007986 */ /* 0x000fe8000c101b04 */
[----:B------:R-:W0:Y:S01]  /*01e0*/  LDG.E R3, desc[UR4][R2.64] ;  /* 0x0000000402037981 */ /* 0x000e22000c1e1900 */
[----:B------:R-:W-:Y:S01]  /*01f0*/  DADD R16, -RZ, -R6 ;  /* 0x00000000ff107229 */ /* 0x000fe20000000906 */
[----:B-1----:R-:W-:-:S04]  /*0200*/  IMAD.WIDE R8, R0, 0x4, R8 ;  /* 0x0000000400087825 */ /* 0x002fc800078e0208 */
[----:B0-----:R-:W-:-:S05]  /*0210*/  IMAD.WIDE R4, R3, 0x8, R14 ;  /* 0x0000000803047825 */ /* 0x001fca00078e020e */
[----:B------:R-:W-:Y:S04]  /*0220*/  REDG.E.ADD.F64.RN.STRONG.GPU desc[UR4][R4.64], R16 ;  /* 0x00000010040079a6 */ /* 0x000fe8000c12ff04 */
[----:B------:R-:W2:Y:S02]  /*0230*/  LDG.E R9, desc[UR4][R8.64] ;  /* 0x0000000408097981 */ /* 0x000ea4000c1e1900 */
[----:B--2---:R-:W-:-:S05]  /*0240*/  IMAD.WIDE R14, R9, 0x8, R14 ;  /* 0x00000008090e7825 */ /* 0x004fca00078e020e */
[----:B------:R-:W-:Y:S01]  /*0250*/  REDG.E.ADD.F64.RN.STRONG.GPU desc[UR4][R14.64], R16 ;  /* 0x000000100e0079a6 */ /* 0x000fe2000c12ff04 */
[----:B------:R-:W-:Y:S05]  /*0260*/  EXIT ;  /* 0x000000000000794d */ /* 0x000fea0003800000 */
.L_x_28:
        /* <DEDUP_REMOVED lines=9> */
.L_x_40:


//--------------------- .text._Z10cellKernelPdS_dS_S_i --------------------------
	.section	.text._Z10cellKernelPdS_dS_S_i,"ax",@progbits
	.align	128
        .global         _Z10cellKernelPdS_dS_S_i
        .type           _Z10cellKernelPdS_dS_S_i,@function
        .size           _Z10cellKernelPdS_dS_S_i,(.L_x_41 - _Z10cellKernelPdS_dS_S_i)
        .other          _Z10cellKernelPdS_dS_S_i,@"STO_CUDA_ENTRY STV_DEFAULT"
_Z10cellKernelPdS_dS_S_i:
.text._Z10cellKernelPdS_dS_S_i:
        /* <DEDUP_REMOVED lines=10> */
[----:B------:R-:W2:Y:S01]  /*00a0*/  LDC.64 R4, c[0x0][0x3a0] ;  /* 0x0000e800ff047b82 */ /* 0x000ea20000000a00 */
[----:B0-----:R-:W-:-:S05]  /*00b0*/  IMAD.WIDE R2, R7, 0x8, R2 ;  /* 0x0000000807027825 */ /* 0x001fca00078e0202 */
[----:B-1----:R-:W-:Y:S01]  /*00c0*/  STG.E.64 desc[UR4][R2.64], RZ ;  /* 0x000000ff02007986 */ /* 0x002fe2000c101b04 */
[----:B--2---:R-:W-:-:S05]  /*00d0*/  IMAD.WIDE R4, R7, 0x8, R4 ;  /* 0x0000000807047825 */ /* 0x004fca00078e0204 */
[----:B------:R-:W-:Y:S01]  /*00e0*/  STG.E.64 desc[UR4][R4.64], RZ ;  /* 0x000000ff04007986 */ /* 0x000fe2000c101b04 */
[----:B------:R-:W-:Y:S05]  /*00f0*/  EXIT ;  /* 0x000000000000794d */ /* 0x000fea0003800000 */
.L_x_29:
        /* <DEDUP_REMOVED lines=16> */
.L_x_41:


//--------------------- .nv.shared.reserved.0     --------------------------
	.section	.nv.shared.reserved.0,"aw",@nobits
	.weak		__nv_reservedSMEM_offset_0_alias
	.size		__nv_reservedSMEM_offset_0_alias, 0, 64
	.other		__nv_reservedSMEM_offset_0_alias,@"STO_CUDA_RESERVED_SHARED STV_DEFAULT"
__nv_reservedSMEM_offset_0_alias:
	.zero		0
	.zero		64


//--------------------- .nv.constant0._Z25fusedCorrectionFluxKernelPKdS0_S0_S0_S0_S0_S0_S0_Pdi --------------------------
	.section	.nv.constant0._Z25fusedCorrectionFluxKernelPKdS0_S0_S0_S0_S0_S0_S0_Pdi,"a",@progbits
	.sectionflags	@""
	.align	4
.nv.constant0._Z25fusedCorrectionFluxKernelPKdS0_S0_S0_S0_S0_S0_S0_Pdi:
	.zero		972


//--------------------- .nv.constant0._Z18updateSourceKernelPKdS0_Pdi --------------------------
	.section	.nv.constant0._Z18updateSourceKernelPKdS0_Pdi,"a",@progbits
	.sectionflags	@""
	.align	4
.nv.constant0._Z18updateSourceKernelPKdS0_Pdi:
	.zero		924


//--------------------- .nv.constant0._Z20computeCorrectionDivPKdPKiS2_S0_Pdi --------------------------
	.section	.nv.constant0._Z20computeCorrectionDivPKdPKiS2_S0_Pdi,"a",@progbits
	.sectionflags	@""
	.align	4
.nv.constant0._Z20computeCorrectionDivPKdPKiS2_S0_Pdi:
	.zero		940


//--------------------- .nv.constant0._Z27applyBoundaryGradientKernelPKiPKdS2_S2_S2_PdS3_S3_i --------------------------
	.section	.nv.constant0._Z27applyBoundaryGradientKernelPKiPKdS2_S2_S2_PdS3_S3_i,"a",@progbits
	.sectionflags	@""
	.align	4
.nv.constant0._Z27applyBoundaryGradientKernelPKiPKdS2_S2_S2_PdS3_S3_i:
	.zero		964


//--------------------- .nv.constant0._Z19interpololateKernelPdS_S_PKiS1_PKdS_S_S_i --------------------------
	.section	.nv.constant0._Z19interpololateKernelPdS_S_PKiS1_PKdS_S_S_i,"a",@progbits
	.sectionflags	@""
	.align	4
.nv.constant0._Z19interpololateKernelPdS_S_PKiS1_PKdS_S_S_i:
	.zero		972


//--------------------- .nv.constant0._Z14normalizeGradTPKdPdS1_S1_i --------------------------
	.section	.nv.constant0._Z14normalizeGradTPKdPdS1_S1_i,"a",@progbits
	.sectionflags	@""
	.align	4
.nv.constant0._Z14normalizeGradTPKdPdS1_S1_i:
	.zero		932


//--------------------- .nv.constant0._Z11gradTKernelPKdPKiS2_S0_S0_S0_S0_PdS3_S3_i --------------------------
	.section	.nv.constant0._Z11gradTKernelPKdPKiS2_S0_S0_S0_S0_PdS3_S3_i,"a",@progbits
	.sectionflags	@""
	.align	4
.nv.constant0._Z11gradTKernelPKdPKiS2_S0_S0_S0_S0_PdS3_S3_i:
	.zero		980


//--------------------- .nv.constant0._Z14boundaryKernelPiPS_PPdS2_S2_S2_S1_S1_ii --------------------------
	.section	.nv.constant0._Z14boundaryKernelPiPS_PPdS2_S2_S2_S1_S1_ii,"a",@progbits
	.sectionflags	@""
	.align	4
.nv.constant0._Z14boundaryKernelPiPS_PPdS2_S2_S2_S1_S1_ii:
	.zero		968


//--------------------- .nv.constant0._Z10faceKernelPdS_S_PiS0_S_S_S_i --------------------------
	.section	.nv.constant0._Z10faceKernelPdS_S_PiS0_S_S_S_i,"a",@progbits
	.sectionflags	@""
	.align	4
.nv.constant0._Z10faceKernelPdS_S_PiS0_S_S_S_i:
	.zero		964


//--------------------- .nv.constant0._Z10cellKernelPdS_dS_S_i --------------------------
	.section	.nv.constant0._Z10cellKernelPdS_dS_S_i,"a",@progbits
	.sectionflags	@""
	.align	4
.nv.constant0._Z10cellKernelPdS_dS_S_i:
	.zero		940


//--------------------- SYMBOLS --------------------------

	.type		.nv.reservedSmem.offset0,@object
	.size		.nv.reservedSmem.offset0,0x4
